//
// Generated by NVIDIA NVVM Compiler
//
// Compiler Build ID: CL-36424714
// Cuda compilation tools, release 13.0, V13.0.88
// Based on NVVM 20.0.0
//

.version 9.0
.target sm_100
.address_size 64

	// .globl	my_kernel_kernel0
// _ZZ17my_kernel_kernel0E18PaddedInput_shared has been demoted
// _ZZ17my_kernel_kernel0E18placeholder_shared has been demoted

.visible .entry my_kernel_kernel0(
	.param .u64 .ptr .align 1 my_kernel_kernel0_param_0,
	.param .u64 .ptr .align 1 my_kernel_kernel0_param_1,
	.param .u64 .ptr .align 1 my_kernel_kernel0_param_2,
	.param .u64 .ptr .align 1 my_kernel_kernel0_param_3,
	.param .u64 .ptr .align 1 my_kernel_kernel0_param_4
)
{
	.reg .pred 	%p<7>;
	.reg .b16 	%rs<63>;
	.reg .b32 	%r<112>;
	.reg .b32 	%f<474>;
	.reg .b64 	%rd<28>;
	// demoted variable
	.shared .align 4 .b8 _ZZ17my_kernel_kernel0E18PaddedInput_shared[768];
	// demoted variable
	.shared .align 4 .b8 _ZZ17my_kernel_kernel0E18placeholder_shared[96];
	ld.param.u64 	%rd6, [my_kernel_kernel0_param_0];
	ld.param.u64 	%rd7, [my_kernel_kernel0_param_1];
	ld.param.u64 	%rd3, [my_kernel_kernel0_param_2];
	cvta.to.global.u64 	%rd1, %rd6;
	cvta.to.global.u64 	%rd2, %rd7;
	mov.u32 	%r1, %tid.x;
	mov.u32 	%r28, %ctaid.x;
	mul.hi.u32 	%r29, %r28, 715827883;
	shr.u32 	%r2, %r29, 5;
	mul.lo.s32 	%r30, %r2, 36864;
	mul.lo.s32 	%r31, %r2, 192;
	sub.s32 	%r32, %r28, %r31;
	cvt.u16.u32 	%rs25, %r32;
	mul.lo.s16 	%rs26, %rs25, 171;
	shr.u16 	%rs27, %rs26, 12;
	cvt.u32.u16 	%r3, %rs27;
	mul.wide.u16 	%r33, %rs27, 1152;
	shr.u32 	%r34, %r29, 2;
	mul.lo.s32 	%r35, %r34, 24;
	sub.s32 	%r36, %r28, %r35;
	shl.b32 	%r4, %r36, 2;
	shr.u32 	%r5, %r1, 1;
	shl.b32 	%r37, %r1, 1;
	and.b32  	%r6, %r37, 2;
	cvt.u16.u32 	%rs2, %r1;
	or.b32  	%r38, %r1, %r30;
	add.s32 	%r39, %r38, %r33;
	add.s32 	%r7, %r39, 12;
	shl.b32 	%r40, %r1, 2;
	mov.u32 	%r41, _ZZ17my_kernel_kernel0E18PaddedInput_shared;
	add.s32 	%r8, %r41, %r40;
	mov.b32 	%r105, 0;
	mov.f32 	%f442, 0f00000000;
	add.s16 	%rs3, %rs2, 12;
	add.s16 	%rs4, %rs2, 4;
	mov.f32 	%f443, %f442;
	mov.f32 	%f444, %f442;
	mov.f32 	%f445, %f442;
	mov.f32 	%f446, %f442;
	mov.f32 	%f447, %f442;
	mov.f32 	%f448, %f442;
	mov.f32 	%f449, %f442;
	mov.f32 	%f450, %f442;
	mov.f32 	%f451, %f442;
	mov.f32 	%f452, %f442;
	mov.f32 	%f453, %f442;
	mov.f32 	%f454, %f442;
	mov.f32 	%f455, %f442;
	mov.f32 	%f456, %f442;
	mov.f32 	%f457, %f442;
	mov.f32 	%f458, %f442;
	mov.f32 	%f459, %f442;
	mov.f32 	%f460, %f442;
	mov.f32 	%f461, %f442;
	mov.f32 	%f462, %f442;
	mov.f32 	%f463, %f442;
	mov.f32 	%f464, %f442;
	mov.f32 	%f465, %f442;
	mov.f32 	%f466, %f442;
	mov.f32 	%f467, %f442;
	mov.f32 	%f468, %f442;
	mov.f32 	%f469, %f442;
	mov.f32 	%f470, %f442;
	mov.f32 	%f471, %f442;
	mov.f32 	%f472, %f442;
	mov.f32 	%f473, %f442;
$L__BB0_1:
	add.s32 	%r108, %r1, 8;
	add.s16 	%rs57, %rs2, 4;
	add.s16 	%rs60, %rs2, 8;
	add.s16 	%rs61, %rs2, 12;
	add.s32 	%r110, %r1, 12;
	add.s16 	%rs59, %rs2, 8;
	add.s32 	%r107, %r1, 4;
	bar.sync 	0;
	mad.lo.s32 	%r109, %r105, 6, %r7;
	mov.b32 	%r111, 32;
	mov.u32 	%r106, %r1;
	mov.u16 	%rs55, %rs2;
	mov.u16 	%rs56, %rs2;
	mov.u16 	%rs58, %rs4;
	mov.u16 	%rs62, %rs3;
$L__BB0_2:
	mul.hi.u16 	%rs28, %rs62, -21845;
	shr.u16 	%rs29, %rs28, 5;
	shr.u16 	%rs30, %rs28, 3;
	mul.lo.s16 	%rs31, %rs29, 48;
	sub.s16 	%rs32, %rs61, %rs31;
	cvt.u32.u16 	%r43, %rs32;
	and.b32  	%r44, %r43, 255;
	mul.hi.u32 	%r45, %r44, 357913942;
	mul.hi.u32 	%r46, %r110, -1431655765;
	shr.u32 	%r47, %r46, 5;
	shr.u32 	%r48, %r46, 2;
	mul.hi.u16 	%rs33, %rs60, -21845;
	shr.u16 	%rs34, %rs33, 5;
	shr.u16 	%rs35, %rs33, 3;
	mul.lo.s16 	%rs36, %rs34, 48;
	sub.s16 	%rs37, %rs59, %rs36;
	cvt.u32.u16 	%r49, %rs37;
	and.b32  	%r50, %r49, 255;
	mul.hi.u32 	%r51, %r50, 357913942;
	mul.hi.u32 	%r52, %r108, -1431655765;
	shr.u32 	%r53, %r52, 5;
	shr.u32 	%r54, %r52, 2;
	mul.hi.u16 	%rs38, %rs58, -21845;
	shr.u16 	%rs39, %rs38, 5;
	shr.u16 	%rs40, %rs38, 3;
	mul.lo.s16 	%rs41, %rs39, 48;
	sub.s16 	%rs42, %rs57, %rs41;
	cvt.u32.u16 	%r55, %rs42;
	and.b32  	%r56, %r55, 255;
	mul.hi.u32 	%r57, %r56, 357913942;
	mul.hi.u32 	%r58, %r107, -1431655765;
	shr.u32 	%r59, %r58, 5;
	shr.u32 	%r60, %r58, 2;
	mul.hi.u16 	%rs43, %rs55, -21845;
	shr.u16 	%rs44, %rs43, 5;
	mul.lo.s16 	%rs45, %rs44, 48;
	sub.s16 	%rs46, %rs56, %rs45;
	cvt.u32.u16 	%r61, %rs46;
	and.b32  	%r62, %r61, 255;
	mul.hi.u32 	%r63, %r62, 357913942;
	mul.hi.u32 	%r64, %r106, -1431655765;
	shr.u32 	%r65, %r64, 5;
	shr.u32 	%r66, %r64, 2;
	shr.u16 	%rs47, %rs43, 3;
	mad.lo.s16 	%rs48, %rs47, -12, %rs62;
	add.s16 	%rs49, %rs48, -12;
	setp.gt.u16 	%p1, %rs49, 5;
	selp.b32 	%r67, 576, 0, %p1;
	add.s32 	%r68, %r67, %r109;
	mad.lo.s32 	%r69, %r66, -6, %r68;
	mad.lo.s32 	%r70, %r65, 147456, %r69;
	mad.lo.s32 	%r71, %r63, 9216, %r70;
	add.s32 	%r72, %r71, -12;
	mul.wide.u32 	%rd8, %r72, 4;
	add.s64 	%rd9, %rd1, %rd8;
	ld.global.nc.f32 	%f66, [%rd9];
	add.s32 	%r73, %r8, %r111;
	st.shared.f32 	[%r73+-32], %f66;
	mad.lo.s16 	%rs50, %rs40, -12, %rs62;
	add.s16 	%rs51, %rs50, -8;
	setp.gt.u16 	%p2, %rs51, 5;
	selp.b32 	%r74, 576, 0, %p2;
	add.s32 	%r75, %r74, %r109;
	mad.lo.s32 	%r76, %r60, -6, %r75;
	mad.lo.s32 	%r77, %r59, 147456, %r76;
	mad.lo.s32 	%r78, %r57, 9216, %r77;
	add.s32 	%r79, %r78, -8;
	mul.wide.u32 	%rd10, %r79, 4;
	add.s64 	%rd11, %rd1, %rd10;
	ld.global.nc.f32 	%f67, [%rd11];
	st.shared.f32 	[%r73+-16], %f67;
	mad.lo.s16 	%rs52, %rs35, -12, %rs62;
	add.s16 	%rs53, %rs52, -4;
	setp.gt.u16 	%p3, %rs53, 5;
	selp.b32 	%r80, 576, 0, %p3;
	add.s32 	%r81, %r80, %r109;
	mad.lo.s32 	%r82, %r54, -6, %r81;
	mad.lo.s32 	%r83, %r53, 147456, %r82;
	mad.lo.s32 	%r84, %r51, 9216, %r83;
	add.s32 	%r85, %r84, -4;
	mul.wide.u32 	%rd12, %r85, 4;
	add.s64 	%rd13, %rd1, %rd12;
	ld.global.nc.f32 	%f68, [%rd13];
	st.shared.f32 	[%r73], %f68;
	mad.lo.s16 	%rs54, %rs30, -12, %rs62;
	setp.gt.u16 	%p4, %rs54, 5;
	selp.b32 	%r86, 576, 0, %p4;
	add.s32 	%r87, %r86, %r109;
	mad.lo.s32 	%r88, %r48, -6, %r87;
	mad.lo.s32 	%r89, %r47, 147456, %r88;
	mad.lo.s32 	%r90, %r45, 9216, %r89;
	mul.wide.u32 	%rd14, %r90, 4;
	add.s64 	%rd15, %rd1, %rd14;
	ld.global.nc.f32 	%f69, [%rd15];
	st.shared.f32 	[%r73+16], %f69;
	add.s32 	%r111, %r111, 64;
	add.s16 	%rs62, %rs62, 16;
	add.s16 	%rs61, %rs61, 16;
	add.s32 	%r110, %r110, 16;
	add.s32 	%r109, %r109, 16;
	add.s16 	%rs60, %rs60, 16;
	add.s16 	%rs59, %rs59, 16;
	add.s32 	%r108, %r108, 16;
	add.s16 	%rs58, %rs58, 16;
	add.s16 	%rs57, %rs57, 16;
	add.s32 	%r107, %r107, 16;
	add.s16 	%rs56, %rs56, 16;
	add.s16 	%rs55, %rs55, 16;
	add.s32 	%r106, %r106, 16;
	setp.ne.s32 	%p5, %r111, 800;
	@%p5 bra 	$L__BB0_2;
	add.s32 	%r91, %r4, %r1;
	mad.lo.s32 	%r92, %r105, 576, %r91;
	mul.wide.u32 	%rd16, %r92, 4;
	add.s64 	%rd17, %rd2, %rd16;
	ld.global.nc.f32 	%f70, [%rd17];
	shl.b32 	%r93, %r1, 2;
	mov.u32 	%r94, _ZZ17my_kernel_kernel0E18placeholder_shared;
	add.s32 	%r95, %r94, %r93;
	st.shared.f32 	[%r95], %f70;
	ld.global.nc.f32 	%f71, [%rd17+384];
	st.shared.f32 	[%r95+16], %f71;
	ld.global.nc.f32 	%f72, [%rd17+768];
	st.shared.f32 	[%r95+32], %f72;
	ld.global.nc.f32 	%f73, [%rd17+1152];
	st.shared.f32 	[%r95+48], %f73;
	ld.global.nc.f32 	%f74, [%rd17+1536];
	st.shared.f32 	[%r95+64], %f74;
	ld.global.nc.f32 	%f75, [%rd17+1920];
	st.shared.f32 	[%r95+80], %f75;
	bar.sync 	0;
	mov.u32 	%r96, _ZZ17my_kernel_kernel0E18PaddedInput_shared;
	mad.lo.s32 	%r97, %r5, 384, %r96;
	ld.shared.f32 	%f76, [%r97+24];
	ld.shared.f32 	%f77, [%r97];
	shl.b32 	%r98, %r6, 2;
	add.s32 	%r99, %r94, %r98;
	ld.shared.f32 	%f78, [%r99];
	fma.rn.f32 	%f79, %f77, %f78, %f473;
	fma.rn.f32 	%f80, %f76, %f78, %f457;
	ld.shared.f32 	%f81, [%r99+4];
	fma.rn.f32 	%f82, %f77, %f81, %f472;
	fma.rn.f32 	%f83, %f76, %f81, %f456;
	ld.shared.f32 	%f84, [%r97+28];
	ld.shared.f32 	%f85, [%r97+4];
	ld.shared.f32 	%f86, [%r99+16];
	fma.rn.f32 	%f87, %f85, %f86, %f79;
	fma.rn.f32 	%f88, %f84, %f86, %f80;
	ld.shared.f32 	%f89, [%r99+20];
	fma.rn.f32 	%f90, %f85, %f89, %f82;
	fma.rn.f32 	%f91, %f84, %f89, %f83;
	ld.shared.f32 	%f92, [%r97+32];
	ld.shared.f32 	%f93, [%r97+8];
	ld.shared.f32 	%f94, [%r99+32];
	fma.rn.f32 	%f95, %f93, %f94, %f87;
	fma.rn.f32 	%f96, %f92, %f94, %f88;
	ld.shared.f32 	%f97, [%r99+36];
	fma.rn.f32 	%f98, %f93, %f97, %f90;
	fma.rn.f32 	%f99, %f92, %f97, %f91;
	ld.shared.f32 	%f100, [%r97+36];
	ld.shared.f32 	%f101, [%r97+12];
	ld.shared.f32 	%f102, [%r99+48];
	fma.rn.f32 	%f103, %f101, %f102, %f95;
	fma.rn.f32 	%f104, %f100, %f102, %f96;
	ld.shared.f32 	%f105, [%r99+52];
	fma.rn.f32 	%f106, %f101, %f105, %f98;
	fma.rn.f32 	%f107, %f100, %f105, %f99;
	ld.shared.f32 	%f108, [%r97+40];
	ld.shared.f32 	%f109, [%r97+16];
	ld.shared.f32 	%f110, [%r99+64];
	fma.rn.f32 	%f111, %f109, %f110, %f103;
	fma.rn.f32 	%f112, %f108, %f110, %f104;
	ld.shared.f32 	%f113, [%r99+68];
	fma.rn.f32 	%f114, %f109, %f113, %f106;
	fma.rn.f32 	%f115, %f108, %f113, %f107;
	ld.shared.f32 	%f116, [%r97+44];
	ld.shared.f32 	%f117, [%r97+20];
	ld.shared.f32 	%f118, [%r99+80];
	fma.rn.f32 	%f473, %f117, %f118, %f111;
	fma.rn.f32 	%f457, %f116, %f118, %f112;
	ld.shared.f32 	%f119, [%r99+84];
	fma.rn.f32 	%f472, %f117, %f119, %f114;
	fma.rn.f32 	%f456, %f116, %f119, %f115;
	ld.shared.f32 	%f120, [%r97+72];
	ld.shared.f32 	%f121, [%r97+48];
	fma.rn.f32 	%f122, %f121, %f78, %f471;
	fma.rn.f32 	%f123, %f120, %f78, %f455;
	fma.rn.f32 	%f124, %f121, %f81, %f470;
	fma.rn.f32 	%f125, %f120, %f81, %f454;
	ld.shared.f32 	%f126, [%r97+76];
	ld.shared.f32 	%f127, [%r97+52];
	fma.rn.f32 	%f128, %f127, %f86, %f122;
	fma.rn.f32 	%f129, %f126, %f86, %f123;
	fma.rn.f32 	%f130, %f127, %f89, %f124;
	fma.rn.f32 	%f131, %f126, %f89, %f125;
	ld.shared.f32 	%f132, [%r97+80];
	ld.shared.f32 	%f133, [%r97+56];
	fma.rn.f32 	%f134, %f133, %f94, %f128;
	fma.rn.f32 	%f135, %f132, %f94, %f129;
	fma.rn.f32 	%f136, %f133, %f97, %f130;
	fma.rn.f32 	%f137, %f132, %f97, %f131;
	ld.shared.f32 	%f138, [%r97+84];
	ld.shared.f32 	%f139, [%r97+60];
	fma.rn.f32 	%f140, %f139, %f102, %f134;
	fma.rn.f32 	%f141, %f138, %f102, %f135;
	fma.rn.f32 	%f142, %f139, %f105, %f136;
	fma.rn.f32 	%f143, %f138, %f105, %f137;
	ld.shared.f32 	%f144, [%r97+88];
	ld.shared.f32 	%f145, [%r97+64];
	fma.rn.f32 	%f146, %f145, %f110, %f140;
	fma.rn.f32 	%f147, %f144, %f110, %f141;
	fma.rn.f32 	%f148, %f145, %f113, %f142;
	fma.rn.f32 	%f149, %f144, %f113, %f143;
	ld.shared.f32 	%f150, [%r97+92];
	ld.shared.f32 	%f151, [%r97+68];
	fma.rn.f32 	%f471, %f151, %f118, %f146;
	fma.rn.f32 	%f455, %f150, %f118, %f147;
	fma.rn.f32 	%f470, %f151, %f119, %f148;
	fma.rn.f32 	%f454, %f150, %f119, %f149;
	ld.shared.f32 	%f152, [%r97+120];
	ld.shared.f32 	%f153, [%r97+96];
	fma.rn.f32 	%f154, %f153, %f78, %f469;
	fma.rn.f32 	%f155, %f152, %f78, %f453;
	fma.rn.f32 	%f156, %f153, %f81, %f468;
	fma.rn.f32 	%f157, %f152, %f81, %f452;
	ld.shared.f32 	%f158, [%r97+124];
	ld.shared.f32 	%f159, [%r97+100];
	fma.rn.f32 	%f160, %f159, %f86, %f154;
	fma.rn.f32 	%f161, %f158, %f86, %f155;
	fma.rn.f32 	%f162, %f159, %f89, %f156;
	fma.rn.f32 	%f163, %f158, %f89, %f157;
	ld.shared.f32 	%f164, [%r97+128];
	ld.shared.f32 	%f165, [%r97+104];
	fma.rn.f32 	%f166, %f165, %f94, %f160;
	fma.rn.f32 	%f167, %f164, %f94, %f161;
	fma.rn.f32 	%f168, %f165, %f97, %f162;
	fma.rn.f32 	%f169, %f164, %f97, %f163;
	ld.shared.f32 	%f170, [%r97+132];
	ld.shared.f32 	%f171, [%r97+108];
	fma.rn.f32 	%f172, %f171, %f102, %f166;
	fma.rn.f32 	%f173, %f170, %f102, %f167;
	fma.rn.f32 	%f174, %f171, %f105, %f168;
	fma.rn.f32 	%f175, %f170, %f105, %f169;
	ld.shared.f32 	%f176, [%r97+136];
	ld.shared.f32 	%f177, [%r97+112];
	fma.rn.f32 	%f178, %f177, %f110, %f172;
	fma.rn.f32 	%f179, %f176, %f110, %f173;
	fma.rn.f32 	%f180, %f177, %f113, %f174;
	fma.rn.f32 	%f181, %f176, %f113, %f175;
	ld.shared.f32 	%f182, [%r97+140];
	ld.shared.f32 	%f183, [%r97+116];
	fma.rn.f32 	%f469, %f183, %f118, %f178;
	fma.rn.f32 	%f453, %f182, %f118, %f179;
	fma.rn.f32 	%f468, %f183, %f119, %f180;
	fma.rn.f32 	%f452, %f182, %f119, %f181;
	ld.shared.f32 	%f184, [%r97+168];
	ld.shared.f32 	%f185, [%r97+144];
	fma.rn.f32 	%f186, %f185, %f78, %f467;
	fma.rn.f32 	%f187, %f184, %f78, %f451;
	fma.rn.f32 	%f188, %f185, %f81, %f466;
	fma.rn.f32 	%f189, %f184, %f81, %f450;
	ld.shared.f32 	%f190, [%r97+172];
	ld.shared.f32 	%f191, [%r97+148];
	fma.rn.f32 	%f192, %f191, %f86, %f186;
	fma.rn.f32 	%f193, %f190, %f86, %f187;
	fma.rn.f32 	%f194, %f191, %f89, %f188;
	fma.rn.f32 	%f195, %f190, %f89, %f189;
	ld.shared.f32 	%f196, [%r97+176];
	ld.shared.f32 	%f197, [%r97+152];
	fma.rn.f32 	%f198, %f197, %f94, %f192;
	fma.rn.f32 	%f199, %f196, %f94, %f193;
	fma.rn.f32 	%f200, %f197, %f97, %f194;
	fma.rn.f32 	%f201, %f196, %f97, %f195;
	ld.shared.f32 	%f202, [%r97+180];
	ld.shared.f32 	%f203, [%r97+156];
	fma.rn.f32 	%f204, %f203, %f102, %f198;
	fma.rn.f32 	%f205, %f202, %f102, %f199;
	fma.rn.f32 	%f206, %f203, %f105, %f200;
	fma.rn.f32 	%f207, %f202, %f105, %f201;
	ld.shared.f32 	%f208, [%r97+184];
	ld.shared.f32 	%f209, [%r97+160];
	fma.rn.f32 	%f210, %f209, %f110, %f204;
	fma.rn.f32 	%f211, %f208, %f110, %f205;
	fma.rn.f32 	%f212, %f209, %f113, %f206;
	fma.rn.f32 	%f213, %f208, %f113, %f207;
	ld.shared.f32 	%f214, [%r97+188];
	ld.shared.f32 	%f215, [%r97+164];
	fma.rn.f32 	%f467, %f215, %f118, %f210;
	fma.rn.f32 	%f451, %f214, %f118, %f211;
	fma.rn.f32 	%f466, %f215, %f119, %f212;
	fma.rn.f32 	%f450, %f214, %f119, %f213;
	ld.shared.f32 	%f216, [%r97+216];
	ld.shared.f32 	%f217, [%r97+192];
	fma.rn.f32 	%f218, %f217, %f78, %f465;
	fma.rn.f32 	%f219, %f216, %f78, %f449;
	fma.rn.f32 	%f220, %f217, %f81, %f464;
	fma.rn.f32 	%f221, %f216, %f81, %f448;
	ld.shared.f32 	%f222, [%r97+220];
	ld.shared.f32 	%f223, [%r97+196];
	fma.rn.f32 	%f224, %f223, %f86, %f218;
	fma.rn.f32 	%f225, %f222, %f86, %f219;
	fma.rn.f32 	%f226, %f223, %f89, %f220;
	fma.rn.f32 	%f227, %f222, %f89, %f221;
	ld.shared.f32 	%f228, [%r97+224];
	ld.shared.f32 	%f229, [%r97+200];
	fma.rn.f32 	%f230, %f229, %f94, %f224;
	fma.rn.f32 	%f231, %f228, %f94, %f225;
	fma.rn.f32 	%f232, %f229, %f97, %f226;
	fma.rn.f32 	%f233, %f228, %f97, %f227;
	ld.shared.f32 	%f234, [%r97+228];
	ld.shared.f32 	%f235, [%r97+204];
	fma.rn.f32 	%f236, %f235, %f102, %f230;
	fma.rn.f32 	%f237, %f234, %f102, %f231;
	fma.rn.f32 	%f238, %f235, %f105, %f232;
	fma.rn.f32 	%f239, %f234, %f105, %f233;
	ld.shared.f32 	%f240, [%r97+232];
	ld.shared.f32 	%f241, [%r97+208];
	fma.rn.f32 	%f242, %f241, %f110, %f236;
	fma.rn.f32 	%f243, %f240, %f110, %f237;
	fma.rn.f32 	%f244, %f241, %f113, %f238;
	fma.rn.f32 	%f245, %f240, %f113, %f239;
	ld.shared.f32 	%f246, [%r97+236];
	ld.shared.f32 	%f247, [%r97+212];
	fma.rn.f32 	%f465, %f247, %f118, %f242;
	fma.rn.f32 	%f449, %f246, %f118, %f243;
	fma.rn.f32 	%f464, %f247, %f119, %f244;
	fma.rn.f32 	%f448, %f246, %f119, %f245;
	ld.shared.f32 	%f248, [%r97+264];
	ld.shared.f32 	%f249, [%r97+240];
	fma.rn.f32 	%f250, %f249, %f78, %f463;
	fma.rn.f32 	%f251, %f248, %f78, %f447;
	fma.rn.f32 	%f252, %f249, %f81, %f462;
	fma.rn.f32 	%f253, %f248, %f81, %f446;
	ld.shared.f32 	%f254, [%r97+268];
	ld.shared.f32 	%f255, [%r97+244];
	fma.rn.f32 	%f256, %f255, %f86, %f250;
	fma.rn.f32 	%f257, %f254, %f86, %f251;
	fma.rn.f32 	%f258, %f255, %f89, %f252;
	fma.rn.f32 	%f259, %f254, %f89, %f253;
	ld.shared.f32 	%f260, [%r97+272];
	ld.shared.f32 	%f261, [%r97+248];
	fma.rn.f32 	%f262, %f261, %f94, %f256;
	fma.rn.f32 	%f263, %f260, %f94, %f257;
	fma.rn.f32 	%f264, %f261, %f97, %f258;
	fma.rn.f32 	%f265, %f260, %f97, %f259;
	ld.shared.f32 	%f266, [%r97+276];
	ld.shared.f32 	%f267, [%r97+252];
	fma.rn.f32 	%f268, %f267, %f102, %f262;
	fma.rn.f32 	%f269, %f266, %f102, %f263;
	fma.rn.f32 	%f270, %f267, %f105, %f264;
	fma.rn.f32 	%f271, %f266, %f105, %f265;
	ld.shared.f32 	%f272, [%r97+280];
	ld.shared.f32 	%f273, [%r97+256];
	fma.rn.f32 	%f274, %f273, %f110, %f268;
	fma.rn.f32 	%f275, %f272, %f110, %f269;
	fma.rn.f32 	%f276, %f273, %f113, %f270;
	fma.rn.f32 	%f277, %f272, %f113, %f271;
	ld.shared.f32 	%f278, [%r97+284];
	ld.shared.f32 	%f279, [%r97+260];
	fma.rn.f32 	%f463, %f279, %f118, %f274;
	fma.rn.f32 	%f447, %f278, %f118, %f275;
	fma.rn.f32 	%f462, %f279, %f119, %f276;
	fma.rn.f32 	%f446, %f278, %f119, %f277;
	ld.shared.f32 	%f280, [%r97+312];
	ld.shared.f32 	%f281, [%r97+288];
	fma.rn.f32 	%f282, %f281, %f78, %f461;
	fma.rn.f32 	%f283, %f280, %f78, %f445;
	fma.rn.f32 	%f284, %f281, %f81, %f460;
	fma.rn.f32 	%f285, %f280, %f81, %f444;
	ld.shared.f32 	%f286, [%r97+316];
	ld.shared.f32 	%f287, [%r97+292];
	fma.rn.f32 	%f288, %f287, %f86, %f282;
	fma.rn.f32 	%f289, %f286, %f86, %f283;
	fma.rn.f32 	%f290, %f287, %f89, %f284;
	fma.rn.f32 	%f291, %f286, %f89, %f285;
	ld.shared.f32 	%f292, [%r97+320];
	ld.shared.f32 	%f293, [%r97+296];
	fma.rn.f32 	%f294, %f293, %f94, %f288;
	fma.rn.f32 	%f295, %f292, %f94, %f289;
	fma.rn.f32 	%f296, %f293, %f97, %f290;
	fma.rn.f32 	%f297, %f292, %f97, %f291;
	ld.shared.f32 	%f298, [%r97+324];
	ld.shared.f32 	%f299, [%r97+300];
	fma.rn.f32 	%f300, %f299, %f102, %f294;
	fma.rn.f32 	%f301, %f298, %f102, %f295;
	fma.rn.f32 	%f302, %f299, %f105, %f296;
	fma.rn.f32 	%f303, %f298, %f105, %f297;
	ld.shared.f32 	%f304, [%r97+328];
	ld.shared.f32 	%f305, [%r97+304];
	fma.rn.f32 	%f306, %f305, %f110, %f300;
	fma.rn.f32 	%f307, %f304, %f110, %f301;
	fma.rn.f32 	%f308, %f305, %f113, %f302;
	fma.rn.f32 	%f309, %f304, %f113, %f303;
	ld.shared.f32 	%f310, [%r97+332];
	ld.shared.f32 	%f311, [%r97+308];
	fma.rn.f32 	%f461, %f311, %f118, %f306;
	fma.rn.f32 	%f445, %f310, %f118, %f307;
	fma.rn.f32 	%f460, %f311, %f119, %f308;
	fma.rn.f32 	%f444, %f310, %f119, %f309;
	ld.shared.f32 	%f312, [%r97+360];
	ld.shared.f32 	%f313, [%r97+336];
	fma.rn.f32 	%f314, %f313, %f78, %f459;
	fma.rn.f32 	%f315, %f312, %f78, %f443;
	fma.rn.f32 	%f316, %f313, %f81, %f458;
	fma.rn.f32 	%f317, %f312, %f81, %f442;
	ld.shared.f32 	%f318, [%r97+364];
	ld.shared.f32 	%f319, [%r97+340];
	fma.rn.f32 	%f320, %f319, %f86, %f314;
	fma.rn.f32 	%f321, %f318, %f86, %f315;
	fma.rn.f32 	%f322, %f319, %f89, %f316;
	fma.rn.f32 	%f323, %f318, %f89, %f317;
	ld.shared.f32 	%f324, [%r97+368];
	ld.shared.f32 	%f325, [%r97+344];
	fma.rn.f32 	%f326, %f325, %f94, %f320;
	fma.rn.f32 	%f327, %f324, %f94, %f321;
	fma.rn.f32 	%f328, %f325, %f97, %f322;
	fma.rn.f32 	%f329, %f324, %f97, %f323;
	ld.shared.f32 	%f330, [%r97+372];
	ld.shared.f32 	%f331, [%r97+348];
	fma.rn.f32 	%f332, %f331, %f102, %f326;
	fma.rn.f32 	%f333, %f330, %f102, %f327;
	fma.rn.f32 	%f334, %f331, %f105, %f328;
	fma.rn.f32 	%f335, %f330, %f105, %f329;
	ld.shared.f32 	%f336, [%r97+376];
	ld.shared.f32 	%f337, [%r97+352];
	fma.rn.f32 	%f338, %f337, %f110, %f332;
	fma.rn.f32 	%f339, %f336, %f110, %f333;
	fma.rn.f32 	%f340, %f337, %f113, %f334;
	fma.rn.f32 	%f341, %f336, %f113, %f335;
	ld.shared.f32 	%f342, [%r97+380];
	ld.shared.f32 	%f343, [%r97+356];
	fma.rn.f32 	%f459, %f343, %f118, %f338;
	fma.rn.f32 	%f443, %f342, %f118, %f339;
	fma.rn.f32 	%f458, %f343, %f119, %f340;
	fma.rn.f32 	%f442, %f342, %f119, %f341;
	add.s32 	%r105, %r105, 1;
	setp.ne.s32 	%p6, %r105, 96;
	@%p6 bra 	$L__BB0_1;
	ld.param.u64 	%rd27, [my_kernel_kernel0_param_4];
	ld.param.u64 	%rd26, [my_kernel_kernel0_param_3];
	cvta.to.global.u64 	%rd18, %rd26;
	cvta.to.global.u64 	%rd19, %rd27;
	cvta.to.global.u64 	%rd20, %rd3;
	mul.lo.s32 	%r100, %r5, 49152;
	mad.lo.s32 	%r101, %r2, 6144, %r100;
	add.s32 	%r102, %r4, %r6;
	add.s32 	%r103, %r102, %r101;
	mad.lo.s32 	%r104, %r3, 192, %r103;
	mul.wide.u32 	%rd21, %r104, 4;
	add.s64 	%rd22, %rd18, %rd21;
	ld.global.nc.f32 	%f344, [%rd22];
	mul.wide.u32 	%rd23, %r102, 4;
	add.s64 	%rd24, %rd19, %rd23;
	ld.global.nc.f32 	%f345, [%rd24];
	add.f32 	%f346, %f473, %f345;
	add.f32 	%f347, %f344, %f346;
	add.s64 	%rd25, %rd20, %rd21;
	st.global.f32 	[%rd25], %f347;
	ld.global.nc.f32 	%f348, [%rd22+384];
	add.f32 	%f349, %f457, %f345;
	add.f32 	%f350, %f348, %f349;
	st.global.f32 	[%rd25+384], %f350;
	ld.global.nc.f32 	%f351, [%rd22+4];
	ld.global.nc.f32 	%f352, [%rd24+4];
	add.f32 	%f353, %f472, %f352;
	add.f32 	%f354, %f351, %f353;
	st.global.f32 	[%rd25+4], %f354;
	ld.global.nc.f32 	%f355, [%rd22+388];
	add.f32 	%f356, %f456, %f352;
	add.f32 	%f357, %f355, %f356;
	st.global.f32 	[%rd25+388], %f357;
	ld.global.nc.f32 	%f358, [%rd22+6144];
	add.f32 	%f359, %f471, %f345;
	add.f32 	%f360, %f358, %f359;
	st.global.f32 	[%rd25+6144], %f360;
	ld.global.nc.f32 	%f361, [%rd22+6528];
	add.f32 	%f362, %f455, %f345;
	add.f32 	%f363, %f361, %f362;
	st.global.f32 	[%rd25+6528], %f363;
	ld.global.nc.f32 	%f364, [%rd22+6148];
	add.f32 	%f365, %f470, %f352;
	add.f32 	%f366, %f364, %f365;
	st.global.f32 	[%rd25+6148], %f366;
	ld.global.nc.f32 	%f367, [%rd22+6532];
	add.f32 	%f368, %f454, %f352;
	add.f32 	%f369, %f367, %f368;
	st.global.f32 	[%rd25+6532], %f369;
	ld.global.nc.f32 	%f370, [%rd22+12288];
	add.f32 	%f371, %f469, %f345;
	add.f32 	%f372, %f370, %f371;
	st.global.f32 	[%rd25+12288], %f372;
	ld.global.nc.f32 	%f373, [%rd22+12672];
	add.f32 	%f374, %f453, %f345;
	add.f32 	%f375, %f373, %f374;
	st.global.f32 	[%rd25+12672], %f375;
	ld.global.nc.f32 	%f376, [%rd22+12292];
	add.f32 	%f377, %f468, %f352;
	add.f32 	%f378, %f376, %f377;
	st.global.f32 	[%rd25+12292], %f378;
	ld.global.nc.f32 	%f379, [%rd22+12676];
	add.f32 	%f380, %f452, %f352;
	add.f32 	%f381, %f379, %f380;
	st.global.f32 	[%rd25+12676], %f381;
	ld.global.nc.f32 	%f382, [%rd22+18432];
	add.f32 	%f383, %f467, %f345;
	add.f32 	%f384, %f382, %f383;
	st.global.f32 	[%rd25+18432], %f384;
	ld.global.nc.f32 	%f385, [%rd22+18816];
	add.f32 	%f386, %f451, %f345;
	add.f32 	%f387, %f385, %f386;
	st.global.f32 	[%rd25+18816], %f387;
	ld.global.nc.f32 	%f388, [%rd22+18436];
	add.f32 	%f389, %f466, %f352;
	add.f32 	%f390, %f388, %f389;
	st.global.f32 	[%rd25+18436], %f390;
	ld.global.nc.f32 	%f391, [%rd22+18820];
	add.f32 	%f392, %f450, %f352;
	add.f32 	%f393, %f391, %f392;
	st.global.f32 	[%rd25+18820], %f393;
	ld.global.nc.f32 	%f394, [%rd22+98304];
	add.f32 	%f395, %f465, %f345;
	add.f32 	%f396, %f394, %f395;
	st.global.f32 	[%rd25+98304], %f396;
	ld.global.nc.f32 	%f397, [%rd22+98688];
	add.f32 	%f398, %f449, %f345;
	add.f32 	%f399, %f397, %f398;
	st.global.f32 	[%rd25+98688], %f399;
	ld.global.nc.f32 	%f400, [%rd22+98308];
	add.f32 	%f401, %f464, %f352;
	add.f32 	%f402, %f400, %f401;
	st.global.f32 	[%rd25+98308], %f402;
	ld.global.nc.f32 	%f403, [%rd22+98692];
	add.f32 	%f404, %f448, %f352;
	add.f32 	%f405, %f403, %f404;
	st.global.f32 	[%rd25+98692], %f405;
	ld.global.nc.f32 	%f406, [%rd22+104448];
	add.f32 	%f407, %f463, %f345;
	add.f32 	%f408, %f406, %f407;
	st.global.f32 	[%rd25+104448], %f408;
	ld.global.nc.f32 	%f409, [%rd22+104832];
	add.f32 	%f410, %f447, %f345;
	add.f32 	%f411, %f409, %f410;
	st.global.f32 	[%rd25+104832], %f411;
	ld.global.nc.f32 	%f412, [%rd22+104452];
	add.f32 	%f413, %f462, %f352;
	add.f32 	%f414, %f412, %f413;
	st.global.f32 	[%rd25+104452], %f414;
	ld.global.nc.f32 	%f415, [%rd22+104836];
	add.f32 	%f416, %f446, %f352;
	add.f32 	%f417, %f415, %f416;
	st.global.f32 	[%rd25+104836], %f417;
	ld.global.nc.f32 	%f418, [%rd22+110592];
	add.f32 	%f419, %f461, %f345;
	add.f32 	%f420, %f418, %f419;
	st.global.f32 	[%rd25+110592], %f420;
	ld.global.nc.f32 	%f421, [%rd22+110976];
	add.f32 	%f422, %f445, %f345;
	add.f32 	%f423, %f421, %f422;
	st.global.f32 	[%rd25+110976], %f423;
	ld.global.nc.f32 	%f424, [%rd22+110596];
	add.f32 	%f425, %f460, %f352;
	add.f32 	%f426, %f424, %f425;
	st.global.f32 	[%rd25+110596], %f426;
	ld.global.nc.f32 	%f427, [%rd22+110980];
	add.f32 	%f428, %f444, %f352;
	add.f32 	%f429, %f427, %f428;
	st.global.f32 	[%rd25+110980], %f429;
	ld.global.nc.f32 	%f430, [%rd22+116736];
	add.f32 	%f431, %f459, %f345;
	add.f32 	%f432, %f430, %f431;
	st.global.f32 	[%rd25+116736], %f432;
	ld.global.nc.f32 	%f433, [%rd22+117120];
	add.f32 	%f434, %f443, %f345;
	add.f32 	%f435, %f433, %f434;
	st.global.f32 	[%rd25+117120], %f435;
	ld.global.nc.f32 	%f436, [%rd22+116740];
	add.f32 	%f437, %f458, %f352;
	add.f32 	%f438, %f436, %f437;
	st.global.f32 	[%rd25+116740], %f438;
	ld.global.nc.f32 	%f439, [%rd22+117124];
	add.f32 	%f440, %f442, %f352;
	add.f32 	%f441, %f439, %f440;
	st.global.f32 	[%rd25+117124], %f441;
	ret;

}


// ===== COMPILED SASS (sm_100) =====

	.target	sm_100

	.elftype	@"ET_EXEC"


//--------------------- .note.nv.tkinfo           --------------------------
	.section	.note.nv.tkinfo,"",@"SHT_NOTE"
	.sectionflags	@"SHF_NOTE_NV_TKINFO"
	.tkinfo
        /*0018*/ 	.word	0x00000002
        /*0030*/ 	.string	""
        /*0030*/ 	.string	"ptxas"
        /*0030*/ 	.string	"Cuda compilation tools, release 13.0, V13.0.88"
        /*0030*/ 	.string	"Build cuda_13.0.r13.0/compiler.36424714_0"
        /*0030*/ 	.string	"-arch sm_100 -m 64 "



//--------------------- .note.nv.cuinfo           --------------------------
	.section	.note.nv.cuinfo,"",@"SHT_NOTE"
	.sectionflags	@"SHF_NOTE_NV_CUINFO"
        /*0018*/ 	.short	0x0002
        /*001a*/ 	.short	0x0064
        /*001c*/ 	.short	0x0082
	.zero		2


//--------------------- .nv.info                  --------------------------
	.section	.nv.info,"",@"SHT_CUDA_INFO"
	.align	4


	//----- nvinfo : EIATTR_REGCOUNT
	.align		4
        /*0000*/ 	.byte	0x04, 0x2f
        /*0002*/ 	.short	(.L_1 - .L_0)
	.align		4
.L_0:
        /*0004*/ 	.word	index@(my_kernel_kernel0)
        /*0008*/ 	.word	0x00000047


	//----- nvinfo : EIATTR_FRAME_SIZE
	.align		4
.L_1:
        /*000c*/ 	.byte	0x04, 0x11
        /*000e*/ 	.short	(.L_3 - .L_2)
	.align		4
.L_2:
        /*0010*/ 	.word	index@(my_kernel_kernel0)
        /*0014*/ 	.word	0x00000000


	//----- nvinfo : EIATTR_MIN_STACK_SIZE
	.align		4
.L_3:
        /*0018*/ 	.byte	0x04, 0x12
        /*001a*/ 	.short	(.L_5 - .L_4)
	.align		4
.L_4:
        /*001c*/ 	.word	index@(my_kernel_kernel0)
        /*0020*/ 	.word	0x00000000
.L_5:


//--------------------- .nv.compat                --------------------------
	.section	.nv.compat,"",@"SHT_CUDA_COMPAT_INFO"
	.align	4
        /*0000*/ 	.byte	0x02, 0x09, 0x00, 0x00, 0x02, 0x02, 0x01, 0x00, 0x02, 0x05, 0x05, 0x00, 0x03, 0x07, 0x01, 0x01
        /*0010*/ 	.byte	0x02, 0x03, 0x00, 0x00, 0x02, 0x06, 0x01, 0x00, 0x04, 0x0b, 0x08, 0x00, 0x09, 0x00, 0x00, 0x00
        /*0020*/ 	.byte	0x00, 0x00, 0x00, 0x00


//--------------------- .nv.info.my_kernel_kernel0 --------------------------
	.section	.nv.info.my_kernel_kernel0,"",@"SHT_CUDA_INFO"
	.sectionflags	@""
	.align	4


	//----- nvinfo : EIATTR_CUDA_API_VERSION
	.align		4
        /*0000*/ 	.byte	0x04, 0x37
        /*0002*/ 	.short	(.L_7 - .L_6)
.L_6:
        /*0004*/ 	.word	0x00000082


	//----- nvinfo : EIATTR_KPARAM_INFO
	.align		4
.L_7:
        /*0008*/ 	.byte	0x04, 0x17
        /*000a*/ 	.short	(.L_9 - .L_8)
.L_8:
        /*000c*/ 	.word	0x00000000
        /*0010*/ 	.short	0x0004
        /*0012*/ 	.short	0x0020
        /*0014*/ 	.byte	0x00, 0xf5, 0x21, 0x00


	//----- nvinfo : EIATTR_KPARAM_INFO
	.align		4
.L_9:
        /*0018*/ 	.byte	0x04, 0x17
        /*001a*/ 	.short	(.L_11 - .L_10)
.L_10:
        /*001c*/ 	.word	0x00000000
        /*0020*/ 	.short	0x0003
        /*0022*/ 	.short	0x0018
        /*0024*/ 	.byte	0x00, 0xf5, 0x21, 0x00


	//----- nvinfo : EIATTR_KPARAM_INFO
	.align		4
.L_11:
        /*0028*/ 	.byte	0x04, 0x17
        /*002a*/ 	.short	(.L_13 - .L_12)
.L_12:
        /*002c*/ 	.word	0x00000000
        /*0030*/ 	.short	0x0002
        /*0032*/ 	.short	0x0010
        /*0034*/ 	.byte	0x00, 0xf5, 0x21, 0x00


	//----- nvinfo : EIATTR_KPARAM_INFO
	.align		4
.L_13:
        /*0038*/ 	.byte	0x04, 0x17
        /*003a*/ 	.short	(.L_15 - .L_14)
.L_14:
        /*003c*/ 	.word	0x00000000
        /*0040*/ 	.short	0x0001
        /*0042*/ 	.short	0x0008
        /*0044*/ 	.byte	0x00, 0xf5, 0x21, 0x00


	//----- nvinfo : EIATTR_KPARAM_INFO
	.align		4
.L_15:
        /*0048*/ 	.byte	0x04, 0x17
        /*004a*/ 	.short	(.L_17 - .L_16)
.L_16:
        /*004c*/ 	.word	0x00000000
        /*0050*/ 	.short	0x0000
        /*0052*/ 	.short	0x0000
        /*0054*/ 	.byte	0x00, 0xf5, 0x21, 0x00


	//----- nvinfo : EIATTR_SPARSE_MMA_MASK
	.align		4
.L_17:
        /*0058*/ 	.byte	0x03, 0x50
        /*005a*/ 	.short	0x0000


	//----- nvinfo : EIATTR_MAXREG_COUNT
	.align		4
        /*005c*/ 	.byte	0x03, 0x1b
        /*005e*/ 	.short	0x00ff


	//----- nvinfo : EIATTR_NUM_BARRIERS
	.align		4
        /*0060*/ 	.byte	0x02, 0x4c
        /*0062*/ 	.byte	0x01
	.zero		1


	//----- nvinfo : EIATTR_MERCURY_ISA_VERSION
	.align		4
        /*0064*/ 	.byte	0x03, 0x5f
        /*0066*/ 	.short	0x0101


	//----- nvinfo : EIATTR_VRC_CTA_INIT_COUNT
	.align		4
        /*0068*/ 	.byte	0x02, 0x4a
	.zero		1
	.zero		1


	//----- nvinfo : EIATTR_EXIT_INSTR_OFFSETS
	.align		4
        /*006c*/ 	.byte	0x04, 0x1c
        /*006e*/ 	.short	(.L_19 - .L_18)


	//   ....[0]....
.L_18:
        /*0070*/ 	.word	0x00007420


	//----- nvinfo : EIATTR_CBANK_PARAM_SIZE
	.align		4
.L_19:
        /*0074*/ 	.byte	0x03, 0x19
        /*0076*/ 	.short	0x0028


	//----- nvinfo : EIATTR_PARAM_CBANK
	.align		4
        /*0078*/ 	.byte	0x04, 0x0a
        /*007a*/ 	.short	(.L_21 - .L_20)
	.align		4
.L_20:
        /*007c*/ 	.word	index@(.nv.constant0.my_kernel_kernel0)
        /*0080*/ 	.short	0x0380
        /*0082*/ 	.short	0x0028


	//----- nvinfo : EIATTR_SW_WAR
	.align		4
.L_21:
        /*0084*/ 	.byte	0x04, 0x36
        /*0086*/ 	.short	(.L_23 - .L_22)
.L_22:
        /*0088*/ 	.word	0x00000008
.L_23:


//--------------------- .nv.callgraph             --------------------------
	.section	.nv.callgraph,"",@"SHT_CUDA_CALLGRAPH"
	.align	4
	.sectionentsize	8
	.align		4
        /*0000*/ 	.word	0x00000000
	.align		4
        /*0004*/ 	.word	0xffffffff
	.align		4
        /*0008*/ 	.word	0x00000000
	.align		4
        /*000c*/ 	.word	0xfffffffe
	.align		4
        /*0010*/ 	.word	0x00000000
	.align		4
        /*0014*/ 	.word	0xfffffffd
	.align		4
        /*0018*/ 	.word	0x00000000
	.align		4
        /*001c*/ 	.word	0xfffffffc


//--------------------- .text.my_kernel_kernel0   --------------------------
	.section	.text.my_kernel_kernel0,"ax",@progbits
	.align	128
        .global         my_kernel_kernel0
        .type           my_kernel_kernel0,@function
        .size           my_kernel_kernel0,(.L_x_2 - my_kernel_kernel0)
        .other          my_kernel_kernel0,@"STO_CUDA_ENTRY STV_DEFAULT"
my_kernel_kernel0:
.text.my_kernel_kernel0:
[----:B------:R-:W-:Y:S08]  /*0000*/  LDC R1, c[0x0][0x37c] ;  /* 0x0000df00ff017b82 */ /* 0x000ff00000000800 */
[----:B------:R-:W0:Y:S01]  /*0010*/  S2UR UR6, SR_CTAID.X ;  /* 0x00000000000679c3 */ /* 0x000e220000002500 */
[----:B------:R-:W1:Y:S01]  /*0020*/  S2R R0, SR_TID.X ;  /* 0x0000000000007919 */ /* 0x000e620000002100 */
[----:B------:R-:W-:Y:S01]  /*0030*/  HFMA2 R60, -RZ, RZ, 0, 0 ;  /* 0x00000000ff3c7431 */ /* 0x000fe200000001ff */
[----:B------:R-:W-:-:S02]  /*0040*/  CS2R R32, SRZ ;  /* 0x0000000000207805 */ /* 0x000fc4000001ff00 */
[----:B------:R-:W-:Y:S02]  /*0050*/  CS2R R26, SRZ ;  /* 0x00000000001a7805 */ /* 0x000fe4000001ff00 */
[----:B------:R-:W-:Y:S02]  /*0060*/  CS2R R24, SRZ ;  /* 0x0000000000187805 */ /* 0x000fe4000001ff00 */
[----:B------:R-:W-:Y:S02]  /*0070*/  CS2R R34, SRZ ;  /* 0x0000000000227805 */ /* 0x000fe4000001ff00 */
[----:B------:R-:W-:Y:S02]  /*0080*/  CS2R R58, SRZ ;  /* 0x00000000003a7805 */ /* 0x000fe4000001ff00 */
[----:B------:R-:W-:Y:S02]  /*0090*/  CS2R R56, SRZ ;  /* 0x0000000000387805 */ /* 0x000fe4000001ff00 */
        /* <DEDUP_REMOVED lines=9> */
[----:B------:R-:W-:Y:S01]  /*0130*/  MOV R4, RZ ;  /* 0x000000ff00047202 */ /* 0x000fe20000000f00 */
[----:B------:R-:W2:Y:S01]  /*0140*/  LDCU.64 UR10, c[0x0][0x358] ;  /* 0x00006b00ff0a77ac */ /* 0x000ea20008000a00 */
[----:B0-----:R-:W-:-:S04]  /*0150*/  UIMAD.WIDE.U32 UR4, UR6, 0x2aaaaaab, URZ ;  /* 0x2aaaaaab060478a5 */ /* 0x001fc8000f8e00ff */
[----:B------:R-:W-:Y:S02]  /*0160*/  USHF.R.U32.HI UR9, URZ, 0x5, UR5 ;  /* 0x00000005ff097899 */ /* 0x000fe40008011605 */
[----:B------:R-:W-:Y:S02]  /*0170*/  USHF.R.U32.HI UR5, URZ, 0x2, UR5 ;  /* 0x00000002ff057899 */ /* 0x000fe40008011605 */
[----:B------:R-:W-:Y:S01]  /*0180*/  UIMAD UR4, UR9, -0xc0, UR6 ;  /* 0xffffff40090478a4 */ /* 0x000fe2000f8e0206 */
[----:B-1----:R-:W-:Y:S01]  /*0190*/  IMAD.SHL.U32 R5, R0, 0x2, RZ ;  /* 0x0000000200057824 */ /* 0x002fe200078e00ff */
[----:B------:R-:W-:Y:S02]  /*01a0*/  UIMAD UR6, UR5, -0x18, UR6 ;  /* 0xffffffe8050678a4 */ /* 0x000fe4000f8e0206 */
[----:B------:R-:W-:Y:S02]  /*01b0*/  UPRMT UR4, UR4, 0x9910, URZ ;  /* 0x0000991004047896 */ /* 0x000fe400080000ff */
[----:B------:R-:W-:-:S02]  /*01c0*/  LOP3.LUT R5, R5, 0x2, RZ, 0xc0, !PT ;  /* 0x0000000205057812 */ /* 0x000fc400078ec0ff */
[----:B------:R-:W-:-:S04]  /*01d0*/  UIMAD UR4, UR4, 0xab, URZ ;  /* 0x000000ab040478a4 */ /* 0x000fc8000f8e02ff */
[----:B------:R-:W-:-:S04]  /*01e0*/  ULOP3.LUT UR4, UR4, 0xffff, URZ, 0xc0, !UPT ;  /* 0x0000ffff04047892 */ /* 0x000fc8000f8ec0ff */
[----:B------:R-:W-:-:S04]  /*01f0*/  USHF.R.U32.HI UR4, URZ, 0xc, UR4 ;  /* 0x0000000cff047899 */ /* 0x000fc80008011604 */
[----:B------:R-:W-:-:S03]  /*0200*/  ULOP3.LUT UR5, UR4, 0xffff, URZ, 0xc0, !UPT ;  /* 0x0000ffff04057892 */ /* 0x000fc6000f8ec0ff */
[----:B--2---:R-:W-:-:S09]  /*0210*/  UMOV UR4, URZ ;  /* 0x000000ff00047c82 */ /* 0x004fd20008000000 */
.L_x_0:
[C---:B------:R-:W-:Y:S01]  /*0220*/  VIADD R9, R0.reuse, 0x4 ;  /* 0x0000000400097836 */ /* 0x040fe20000000000 */
[C---:B------:R-:W-:Y:S01]  /*0230*/  LOP3.LUT R19, R0.reuse, 0xffff, RZ, 0xc0, !PT ;  /* 0x0000ffff00137812 */ /* 0x040fe200078ec0ff */
[C---:B------:R-:W-:Y:S01]  /*0240*/  VIADD R6, R0.reuse, 0x8 ;  /* 0x0000000800067836 */ /* 0x040fe20000000000 */
[----:B------:R-:W-:Y:S01]  /*0250*/  IADD3 R13, PT, PT, R0, 0xc, RZ ;  /* 0x0000000c000d7810 */ /* 0x000fe20007ffe0ff */
[----:B------:R-:W-:Y:S01]  /*0260*/  UIMAD UR7, UR9, 0x9000, URZ ;  /* 0x00009000090778a4 */ /* 0x000fe2000f8e02ff */
[----:B------:R-:W-:Y:S01]  /*0270*/  LOP3.LUT R3, R9, 0xffff, RZ, 0xc0, !PT ;  /* 0x0000ffff09037812 */ /* 0x000fe200078ec0ff */
[----:B------:R-:W-:Y:S01]  /*0280*/  IMAD R19, R19, 0xaaab, RZ ;  /* 0x0000aaab13137824 */ /* 0x000fe200078e02ff */
[----:B------:R-:W-:Y:S01]  /*0290*/  LOP3.LUT R14, R6, 0xffff, RZ, 0xc0, !PT ;  /* 0x0000ffff060e7812 */ /* 0x000fe200078ec0ff */
[----:B------:R-:W-:Y:S01]  /*02a0*/  VIADD R18, R0, 0x10 ;  /* 0x0000001000127836 */ /* 0x000fe20000000000 */
[----:B------:R-:W-:Y:S01]  /*02b0*/  LOP3.LUT R8, R13, 0xffff, RZ, 0xc0, !PT ;  /* 0x0000ffff0d087812 */ /* 0x000fe200078ec0ff */
[----:B------:R-:W-:Y:S01]  /*02c0*/  IMAD R3, R3, 0xaaab, RZ ;  /* 0x0000aaab03037824 */ /* 0x000fe200078e02ff */
[----:B------:R-:W-:Y:S01]  /*02d0*/  SHF.R.U32.HI R2, RZ, 0x13, R19 ;  /* 0x00000013ff027819 */ /* 0x000fe20000011613 */
[----:B------:R-:W-:Y:S01]  /*02e0*/  IMAD R14, R14, 0xaaab, RZ ;  /* 0x0000aaab0e0e7824 */ /* 0x000fe200078e02ff */
[----:B------:R-:W-:Y:S01]  /*02f0*/  PRMT R29, R13, 0x9910, RZ ;  /* 0x000099100d1d7816 */ /* 0x000fe200000000ff */
[----:B------:R-:W-:Y:S01]  /*0300*/  IMAD R8, R8, 0xaaab, RZ ;  /* 0x0000aaab08087824 */ /* 0x000fe200078e02ff */
[----:B------:R-:W-:Y:S01]  /*0310*/  PRMT R12, R2, 0x9910, RZ ;  /* 0x00009910020c7816 */ /* 0x000fe200000000ff */
[----:B------:R-:W-:Y:S01]  /*0320*/  VIADD R11, R0, 0x18 ;  /* 0x00000018000b7836 */ /* 0x000fe20000000000 */
[----:B------:R-:W-:Y:S01]  /*0330*/  SHF.R.U32.HI R10, RZ, 0x13, R3 ;  /* 0x00000013ff0a7819 */ /* 0x000fe20000011603 */
[----:B------:R-:W-:Y:S01]  /*0340*/  IMAD.HI.U32 R9, R9, -0x55555555, RZ ;  /* 0xaaaaaaab09097827 */ /* 0x000fe200078e00ff */
[----:B------:R-:W-:Y:S01]  /*0350*/  SHF.R.U32.HI R7, RZ, 0x13, R14 ;  /* 0x00000013ff077819 */ /* 0x000fe2000001160e */
[----:B------:R-:W-:Y:S01]  /*0360*/  BAR.SYNC.DEFER_BLOCKING 0x0 ;  /* 0x0000000000007b1d */ /* 0x000fe20000010000 */
[----:B------:R-:W-:Y:S01]  /*0370*/  SHF.R.U32.HI R2, RZ, 0x13, R8 ;  /* 0x00000013ff027819 */ /* 0x000fe20000011608 */
[----:B------:R-:W-:Y:S01]  /*0380*/  IMAD R12, R12, -0xc, R29 ;  /* 0xfffffff40c0c7824 */ /* 0x000fe200078e021d */
[----:B------:R-:W-:-:S02]  /*0390*/  MOV R16, UR5 ;  /* 0x0000000500107c02 */ /* 0x000fc40008000f00 */
[----:B------:R-:W-:Y:S01]  /*03a0*/  LOP3.LUT R15, R0, UR7, RZ, 0xfc, !PT ;  /* 0x00000007000f7c12 */ /* 0x000fe2000f8efcff */
[----:B------:R-:W-:Y:S01]  /*03b0*/  VIADD R12, R12, 0xfffffff4 ;  /* 0xfffffff40c0c7836 */ /* 0x000fe20000000000 */
[----:B------:R-:W-:Y:S02]  /*03c0*/  PRMT R22, R10, 0x9910, RZ ;  /* 0x000099100a167816 */ /* 0x000fe400000000ff */
[----:B------:R-:W-:Y:S01]  /*03d0*/  PRMT R7, R7, 0x9910, RZ ;  /* 0x0000991007077816 */ /* 0x000fe200000000ff */
[----:B------:R-:W-:Y:S01]  /*03e0*/  IMAD R15, R16, 0x480, R15 ;  /* 0x00000480100f7824 */ /* 0x000fe200078e020f */
[----:B------:R-:W-:Y:S01]  /*03f0*/  PRMT R10, R2, 0x9910, RZ ;  /* 0x00009910020a7816 */ /* 0x000fe200000000ff */
[----:B------:R-:W-:Y:S01]  /*0400*/  IMAD R22, R22, -0xc, R29 ;  /* 0xfffffff416167824 */ /* 0x000fe200078e021d */
[----:B------:R-:W-:Y:S01]  /*0410*/  LOP3.LUT R12, R12, 0xffff, RZ, 0xc0, !PT ;  /* 0x0000ffff0c0c7812 */ /* 0x000fe200078ec0ff */
[----:B------:R-:W-:Y:S01]  /*0420*/  IMAD.MOV.U32 R2, RZ, RZ, R7 ;  /* 0x000000ffff027224 */ /* 0x000fe200078e0007 */
[----:B------:R-:W-:Y:S01]  /*0430*/  MOV R16, R10 ;  /* 0x0000000a00107202 */ /* 0x000fe20000000f00 */
[----:B------:R-:W-:Y:S01]  /*0440*/  VIADD R22, R22, 0xfffffff8 ;  /* 0xfffffff816167836 */ /* 0x000fe20000000000 */
[----:B------:R-:W-:Y:S01]  /*0450*/  IADD3 R10, PT, PT, R0, 0x1c, RZ ;  /* 0x0000001c000a7810 */ /* 0x000fe20007ffe0ff */
[--C-:B------:R-:W-:Y:S01]  /*0460*/  IMAD R21, R2, -0xc, R29.reuse ;  /* 0xfffffff402157824 */ /* 0x100fe200078e021d */
[----:B------:R-:W-:Y:S01]  /*0470*/  LOP3.LUT R2, R18, 0xffff, RZ, 0xc0, !PT ;  /* 0x0000ffff12027812 */ /* 0x000fe200078ec0ff */
[----:B------:R-:W-:Y:S01]  /*0480*/  IMAD R29, R16, -0xc, R29 ;  /* 0xfffffff4101d7824 */ /* 0x000fe200078e021d */
[----:B------:R-:W-:Y:S01]  /*0490*/  LOP3.LUT R16, R10, 0xffff, RZ, 0xc0, !PT ;  /* 0x0000ffff0a107812 */ /* 0x000fe200078ec0ff */
[----:B------:R-:W-:Y:S01]  /*04a0*/  VIADD R15, R15, 0xc ;  /* 0x0000000c0f0f7836 */ /* 0x000fe20000000000 */
[----:B------:R-:W-:Y:S01]  /*04b0*/  ISETP.GT.U32.AND P6, PT, R12, 0x5, PT ;  /* 0x000000050c00780c */ /* 0x000fe20003fc4070 */
[----:B------:R-:W-:Y:S01]  /*04c0*/  IMAD R2, R2, 0xaaab, RZ ;  /* 0x0000aaab02027824 */ /* 0x000fe200078e02ff */
[----:B------:R-:W-:Y:S01]  /*04d0*/  LOP3.LUT R12, R11, 0xffff, RZ, 0xc0, !PT ;  /* 0x0000ffff0b0c7812 */ /* 0x000fe200078ec0ff */
[----:B------:R-:W-:Y:S01]  /*04e0*/  IMAD R16, R16, 0xaaab, RZ ;  /* 0x0000aaab10107824 */ /* 0x000fe200078e02ff */
[----:B------:R-:W-:Y:S01]  /*04f0*/  IADD3 R7, PT, PT, R0, 0x14, RZ ;  /* 0x0000001400077810 */ /* 0x000fe20007ffe0ff */
[----:B------:R-:W-:Y:S01]  /*0500*/  IMAD.HI.U32 R18, R18, -0x55555555, RZ ;  /* 0xaaaaaaab12127827 */ /* 0x000fe200078e00ff */
[----:B------:R-:W-:-:S02]  /*0510*/  SHF.R.U32.HI R30, RZ, 0x13, R2 ;  /* 0x00000013ff1e7819 */ /* 0x000fc40000011602 */
[----:B------:R-:W-:Y:S01]  /*0520*/  SHF.R.U32.HI R23, RZ, 0x13, R16 ;  /* 0x00000013ff177819 */ /* 0x000fe20000011610 */
[----:B------:R-:W-:Y:S01]  /*0530*/  IMAD R12, R12, 0xaaab, RZ ;  /* 0x0000aaab0c0c7824 */ /* 0x000fe200078e02ff */
[C---:B------:R-:W-:Y:S01]  /*0540*/  LOP3.LUT R17, R7.reuse, 0xffff, RZ, 0xc0, !PT ;  /* 0x0000ffff07117812 */ /* 0x040fe200078ec0ff */
[----:B------:R-:W-:Y:S01]  /*0550*/  IMAD.HI.U32 R7, R7, -0x55555555, RZ ;  /* 0xaaaaaaab07077827 */ /* 0x000fe200078e00ff */
[----:B------:R-:W-:Y:S02]  /*0560*/  PRMT R61, R23, 0x9910, RZ ;  /* 0x00009910173d7816 */ /* 0x000fe400000000ff */
[----:B------:R-:W-:Y:S01]  /*0570*/  SHF.R.U32.HI R23, RZ, 0x13, R12 ;  /* 0x00000013ff177819 */ /* 0x000fe2000001160c */
[----:B------:R-:W-:Y:S01]  /*0580*/  IMAD R17, R17, 0xaaab, RZ ;  /* 0x0000aaab11117824 */ /* 0x000fe200078e02ff */
[C---:B------:R-:W-:Y:S01]  /*0590*/  PRMT R20, R10.reuse, 0x9910, RZ ;  /* 0x000099100a147816 */ /* 0x040fe200000000ff */
[----:B------:R-:W-:Y:S01]  /*05a0*/  IMAD.HI.U32 R10, R10, -0x55555555, RZ ;  /* 0xaaaaaaab0a0a7827 */ /* 0x000fe200078e00ff */
[----:B------:R-:W-:-:S02]  /*05b0*/  PRMT R30, R30, 0x9910, RZ ;  /* 0x000099101e1e7816 */ /* 0x000fc400000000ff */
[----:B------:R-:W-:Y:S01]  /*05c0*/  PRMT R37, R23, 0x9910, RZ ;  /* 0x0000991017257816 */ /* 0x000fe200000000ff */
[----:B------:R-:W-:Y:S01]  /*05d0*/  IMAD.HI.U32 R11, R11, -0x55555555, RZ ;  /* 0xaaaaaaab0b0b7827 */ /* 0x000fe200078e00ff */
[----:B------:R-:W-:Y:S02]  /*05e0*/  MOV R23, R30 ;  /* 0x0000001e00177202 */ /* 0x000fe40000000f00 */
[----:B------:R-:W-:Y:S01]  /*05f0*/  SHF.R.U32.HI R28, RZ, 0x13, R17 ;  /* 0x00000013ff1c7819 */ /* 0x000fe20000011611 */
[--C-:B------:R-:W-:Y:S01]  /*0600*/  IMAD R30, R61, -0xc, R20.reuse ;  /* 0xfffffff43d1e7824 */ /* 0x100fe200078e0214 */
[----:B------:R-:W-:Y:S01]  /*0610*/  IADD3 R21, PT, PT, R21, -0x4, RZ ;  /* 0xfffffffc15157810 */ /* 0x000fe20007ffe0ff */
[--C-:B------:R-:W-:Y:S01]  /*0620*/  IMAD R23, R23, -0xc, R20.reuse ;  /* 0xfffffff417177824 */ /* 0x100fe200078e0214 */
[----:B------:R-:W-:Y:S02]  /*0630*/  PRMT R31, R28, 0x9910, RZ ;  /* 0x000099101c1f7816 */ /* 0x000fe400000000ff */
[----:B------:R-:W-:Y:S01]  /*0640*/  LOP3.LUT R30, R30, 0xffff, RZ, 0xc0, !PT ;  /* 0x0000ffff1e1e7812 */ /* 0x000fe200078ec0ff */
[----:B------:R-:W-:Y:S01]  /*0650*/  VIADD R23, R23, 0xfffffff4 ;  /* 0xfffffff417177836 */ /* 0x000fe20000000000 */
[----:B------:R-:W-:Y:S01]  /*0660*/  LOP3.LUT R22, R22, 0xffff, RZ, 0xc0, !PT ;  /* 0x0000ffff16167812 */ /* 0x000fe200078ec0ff */
[--C-:B------:R-:W-:Y:S01]  /*0670*/  IMAD R28, R31, -0xc, R20.reuse ;  /* 0xfffffff41f1c7824 */ /* 0x100fe200078e0214 */
[----:B------:R-:W-:Y:S01]  /*0680*/  ISETP.GT.U32.AND P2, PT, R30, 0x5, PT ;  /* 0x000000051e00780c */ /* 0x000fe20003f44070 */
[----:B------:R-:W-:Y:S01]  /*0690*/  IMAD R20, R37, -0xc, R20 ;  /* 0xfffffff425147824 */ /* 0x000fe200078e0214 */
[----:B------:R-:W-:-:S02]  /*06a0*/  MOV R30, UR4 ;  /* 0x00000004001e7c02 */ /* 0x000fc40008000f00 */
[----:B------:R-:W-:Y:S02]  /*06b0*/  LOP3.LUT R21, R21, 0xffff, RZ, 0xc0, !PT ;  /* 0x0000ffff15157812 */ /* 0x000fe400078ec0ff */
[----:B------:R-:W-:Y:S01]  /*06c0*/  LOP3.LUT R23, R23, 0xffff, RZ, 0xc0, !PT ;  /* 0x0000ffff17177812 */ /* 0x000fe200078ec0ff */
[----:B------:R-:W-:Y:S01]  /*06d0*/  IMAD R15, R30, 0x6, R15 ;  /* 0x000000061e0f7824 */ /* 0x000fe200078e020f */
[----:B------:R-:W-:Y:S02]  /*06e0*/  IADD3 R28, PT, PT, R28, -0x8, RZ ;  /* 0xfffffff81c1c7810 */ /* 0x000fe40007ffe0ff */
[----:B------:R-:W-:Y:S01]  /*06f0*/  ISETP.GT.U32.AND P4, PT, R22, 0x5, PT ;  /* 0x000000051600780c */ /* 0x000fe20003f84070 */
[----:B------:R-:W-:Y:S01]  /*0700*/  IMAD.HI.U32 R22, R0, -0x55555555, RZ ;  /* 0xaaaaaaab00167827 */ /* 0x000fe200078e00ff */
[----:B------:R-:W-:Y:S02]  /*0710*/  ISETP.GT.U32.AND P3, PT, R21, 0x5, PT ;  /* 0x000000051500780c */ /* 0x000fe40003f64070 */
[----:B------:R-:W-:Y:S01]  /*0720*/  ISETP.GT.U32.AND P1, PT, R23, 0x5, PT ;  /* 0x000000051700780c */ /* 0x000fe20003f24070 */
[C---:B------:R-:W-:Y:S01]  /*0730*/  VIADD R21, R15.reuse, 0x240 ;  /* 0x000002400f157836 */ /* 0x040fe20000000000 */
[----:B------:R-:W-:Y:S01]  /*0740*/  LOP3.LUT R23, R28, 0xffff, RZ, 0xc0, !PT ;  /* 0x0000ffff1c177812 */ /* 0x000fe200078ec0ff */
[----:B------:R-:W-:Y:S01]  /*0750*/  VIADD R30, R15, 0x250 ;  /* 0x000002500f1e7836 */ /* 0x000fe20000000000 */
[----:B------:R-:W-:-:S02]  /*0760*/  LOP3.LUT R29, R29, 0xffff, RZ, 0xc0, !PT ;  /* 0x0000ffff1d1d7812 */ /* 0x000fc400078ec0ff */
[----:B------:R-:W-:Y:S02]  /*0770*/  ISETP.GT.U32.AND P0, PT, R23, 0x5, PT ;  /* 0x000000051700780c */ /* 0x000fe40003f04070 */
[----:B------:R-:W-:Y:S01]  /*0780*/  MOV R28, R21 ;  /* 0x00000015001c7202 */ /* 0x000fe20000000f00 */
[----:B------:R-:W-:Y:S01]  /*0790*/  @!P6 IMAD.MOV R28, RZ, RZ, R15 ;  /* 0x000000ffff1ce224 */ /* 0x000fe200078e020f */
[----:B------:R-:W-:Y:S02]  /*07a0*/  SHF.R.U32.HI R23, RZ, 0x2, R22 ;  /* 0x00000002ff177819 */ /* 0x000fe40000011616 */
[----:B------:R-:W-:Y:S02]  /*07b0*/  SHF.R.U32.HI R19, RZ, 0x15, R19 ;  /* 0x00000015ff137819 */ /* 0x000fe40000011613 */
[----:B------:R-:W-:Y:S02]  /*07c0*/  ISETP.GT.U32.AND P5, PT, R29, 0x5, PT ;  /* 0x000000051d00780c */ /* 0x000fe40003fa4070 */
[----:B------:R-:W-:Y:S01]  /*07d0*/  IADD3 R29, PT, PT, R20, -0x4, RZ ;  /* 0xfffffffc141d7810 */ /* 0x000fe20007ffe0ff */
[----:B------:R-:W-:Y:S01]  /*07e0*/  IMAD R20, R23, -0x6, R28 ;  /* 0xfffffffa17147824 */ /* 0x000fe200078e021c */
[----:B------:R-:W-:-:S02]  /*07f0*/  PRMT R23, R19, 0x9910, RZ ;  /* 0x0000991013177816 */ /* 0x000fc400000000ff */
[----:B------:R-:W-:Y:S02]  /*0800*/  SHF.R.U32.HI R19, RZ, 0x5, R22 ;  /* 0x00000005ff137819 */ /* 0x000fe40000011616 */
[----:B------:R-:W-:Y:S01]  /*0810*/  LOP3.LUT R29, R29, 0xffff, RZ, 0xc0, !PT ;  /* 0x0000ffff1d1d7812 */ /* 0x000fe200078ec0ff */
[----:B------:R-:W-:Y:S01]  /*0820*/  IMAD.MOV.U32 R22, RZ, RZ, R23 ;  /* 0x000000ffff167224 */ /* 0x000fe200078e0017 */
[--C-:B------:R-:W-:Y:S01]  /*0830*/  SHF.R.U32.HI R23, RZ, 0x2, R9.reuse ;  /* 0x00000002ff177819 */ /* 0x100fe20000011609 */
[----:B------:R-:W-:Y:S01]  /*0840*/  IMAD R19, R19, 0x24000, R20 ;  /* 0x0002400013137824 */ /* 0x000fe200078e0214 */
[----:B------:R-:W-:Y:S01]  /*0850*/  ISETP.GT.U32.AND P6, PT, R29, 0x5, PT ;  /* 0x000000051d00780c */ /* 0x000fe20003fc4070 */
[----:B------:R-:W-:Y:S01]  /*0860*/  IMAD.HI.U32 R20, R13, -0x55555555, RZ ;  /* 0xaaaaaaab0d147827 */ /* 0x000fe200078e00ff */
[----:B------:R-:W-:Y:S02]  /*0870*/  SHF.R.U32.HI R9, RZ, 0x5, R9 ;  /* 0x00000005ff097819 */ /* 0x000fe40000011609 */
[----:B------:R-:W-:Y:S01]  /*0880*/  SHF.R.U32.HI R16, RZ, 0x15, R16 ;  /* 0x00000015ff107819 */ /* 0x000fe20000011610 */
[----:B------:R-:W-:Y:S01]  /*0890*/  IMAD R13, R22, 0x30, RZ ;  /* 0x00000030160d7824 */ /* 0x000fe200078e02ff */
[----:B------:R-:W-:Y:S01]  /*08a0*/  MOV R22, R21 ;  /* 0x0000001500167202 */ /* 0x000fe20000000f00 */
[----:B------:R-:W-:Y:S01]  /*08b0*/  IMAD.MOV.U32 R29, RZ, RZ, R21 ;  /* 0x000000ffff1d7224 */ /* 0x000fe200078e0015 */
[----:B------:R-:W-:Y:S01]  /*08c0*/  @!P5 IADD3 R21, PT, PT, R15, RZ, RZ ;  /* 0x000000ff0f15d210 */ /* 0x000fe20007ffe0ff */
[----:B------:R-:W-:Y:S01]  /*08d0*/  IMAD.MOV R13, RZ, RZ, -R13 ;  /* 0x000000ffff0d7224 */ /* 0x000fe200078e0a0d */
[----:B------:R-:W-:-:S02]  /*08e0*/  SHF.R.U32.HI R28, RZ, 0x2, R20 ;  /* 0x00000002ff1c7819 */ /* 0x000fc40000011614 */
[----:B------:R-:W-:Y:S02]  /*08f0*/  @!P3 IADD3 R29, PT, PT, R15, RZ, RZ ;  /* 0x000000ff0f1db210 */ /* 0x000fe40007ffe0ff */
[----:B------:R-:W-:Y:S01]  /*0900*/  PRMT R13, R13, 0x7710, RZ ;  /* 0x000077100d0d7816 */ /* 0x000fe200000000ff */
[----:B------:R-:W-:Y:S01]  /*0910*/  IMAD R21, R28, -0x6, R21 ;  /* 0xfffffffa1c157824 */ /* 0x000fe200078e0215 */
[----:B------:R-:W-:Y:S02]  /*0920*/  @!P4 IADD3 R22, PT, PT, R15, RZ, RZ ;  /* 0x000000ff0f16c210 */ /* 0x000fe40007ffe0ff */
[----:B------:R-:W-:Y:S01]  /*0930*/  SHF.R.U32.HI R20, RZ, 0x5, R20 ;  /* 0x00000005ff147819 */ /* 0x000fe20000011614 */
[----:B------:R-:W-:Y:S01]  /*0940*/  IMAD.IADD R28, R0, 0x1, R13 ;  /* 0x00000001001c7824 */ /* 0x000fe200078e020d */
[----:B------:R-:W-:Y:S01]  /*0950*/  PRMT R16, R16, 0x9910, RZ ;  /* 0x0000991010107816 */ /* 0x000fe200000000ff */
[----:B------:R-:W-:Y:S01]  /*0960*/  IMAD.HI.U32 R13, R6, -0x55555555, RZ ;  /* 0xaaaaaaab060d7827 */ /* 0x000fe200078e00ff */
[----:B------:R-:W-:-:S02]  /*0970*/  SHF.R.U32.HI R3, RZ, 0x15, R3 ;  /* 0x00000015ff037819 */ /* 0x000fc40000011603 */
[----:B------:R-:W-:Y:S01]  /*0980*/  LOP3.LUT R28, R28, 0xff, RZ, 0xc0, !PT ;  /* 0x000000ff1c1c7812 */ /* 0x000fe200078ec0ff */
[----:B------:R-:W-:Y:S01]  /*0990*/  IMAD R22, R23, -0x6, R22 ;  /* 0xfffffffa17167824 */ /* 0x000fe200078e0216 */
[----:B------:R-:W-:Y:S01]  /*09a0*/  SHF.R.U32.HI R6, RZ, 0x2, R13 ;  /* 0x00000002ff067819 */ /* 0x000fe2000001160d */
[----:B------:R-:W-:Y:S01]  /*09b0*/  IMAD R21, R20, 0x24000, R21 ;  /* 0x0002400014157824 */ /* 0x000fe200078e0215 */
[----:B------:R-:W-:Y:S01]  /*09c0*/  MOV R20, R30 ;  /* 0x0000001e00147202 */ /* 0x000fe20000000f00 */
[----:B------:R-:W-:Y:S01]  /*09d0*/  IMAD.HI.U32 R28, R28, 0x15555556, RZ ;  /* 0x155555561c1c7827 */ /* 0x000fe200078e00ff */
[----:B------:R-:W-:Y:S02]  /*09e0*/  SHF.R.U32.HI R23, RZ, 0x5, R10 ;  /* 0x00000005ff177819 */ /* 0x000fe4000001160a */
[----:B------:R-:W-:Y:S01]  /*09f0*/  SHF.R.U32.HI R14, RZ, 0x15, R14 ;  /* 0x00000015ff0e7819 */ /* 0x000fe2000001160e */
[----:B------:R-:W-:Y:S01]  /*0a00*/  IMAD R29, R6, -0x6, R29 ;  /* 0xfffffffa061d7824 */ /* 0x000fe200078e021d */
[----:B------:R-:W-:Y:S01]  /*0a10*/  SHF.R.U32.HI R2, RZ, 0x15, R2 ;  /* 0x00000015ff027819 */ /* 0x000fe20000011602 */
[----:B------:R-:W-:Y:S01]  /*0a20*/  IMAD R6, R28, 0x2400, R19 ;  /* 0x000024001c067824 */ /* 0x000fe200078e0213 */
[----:B------:R-:W-:Y:S01]  /*0a30*/  IADD3 R19, PT, PT, R15, 0x10, RZ ;  /* 0x000000100f137810 */ /* 0x000fe20007ffe0ff */
[----:B------:R-:W-:Y:S01]  /*0a40*/  IMAD R9, R9, 0x24000, R22 ;  /* 0x0002400009097824 */ /* 0x000fe200078e0216 */
[----:B------:R-:W-:Y:S01]  /*0a50*/  PRMT R2, R2, 0x9910, RZ ;  /* 0x0000991002027816 */ /* 0x000fe200000000ff */
[--C-:B------:R-:W-:Y:S01]  /*0a60*/  IMAD.MOV.U32 R28, RZ, RZ, R30.reuse ;  /* 0x000000ffff1c7224 */ /* 0x100fe200078e001e */
[C---:B------:R-:W-:Y:S01]  /*0a70*/  @!P0 IADD3 R20, PT, PT, R19.reuse, RZ, RZ ;  /* 0x000000ff13148210 */ /* 0x040fe20007ffe0ff */
[----:B------:R-:W-:Y:S01]  /*0a80*/  IMAD.MOV.U32 R22, RZ, RZ, R30 ;  /* 0x000000ffff167224 */ /* 0x000fe200078e001e */
[----:B------:R-:W-:Y:S01]  /*0a90*/  @!P2 IADD3 R30, PT, PT, R19, RZ, RZ ;  /* 0x000000ff131ea210 */ /* 0x000fe20007ffe0ff */
[----:B------:R-:W-:-:S02]  /*0aa0*/  @!P1 IMAD.MOV R28, RZ, RZ, R19 ;  /* 0x000000ffff1c9224 */ /* 0x000fc400078e0213 */
[----:B------:R-:W-:Y:S01]  /*0ab0*/  @!P6 IMAD.MOV R22, RZ, RZ, R19 ;  /* 0x000000ffff16e224 */ /* 0x000fe200078e0213 */
[----:B------:R-:W-:Y:S01]  /*0ac0*/  SHF.R.U32.HI R19, RZ, 0x2, R10 ;  /* 0x00000002ff137819 */ /* 0x000fe2000001160a */
[----:B------:R-:W-:Y:S01]  /*0ad0*/  IMAD R16, R16, 0x30, RZ ;  /* 0x0000003010107824 */ /* 0x000fe200078e02ff */
[----:B------:R-:W-:-:S03]  /*0ae0*/  SHF.R.U32.HI R10, RZ, 0x15, R8 ;  /* 0x00000015ff0a7819 */ /* 0x000fc60000011608 */
[----:B------:R-:W-:Y:S01]  /*0af0*/  IMAD R36, R19, -0x6, R30 ;  /* 0xfffffffa13247824 */ /* 0x000fe200078e021e */
[----:B------:R-:W-:Y:S01]  /*0b00*/  IADD3 R19, PT, PT, R0, 0x20, RZ ;  /* 0x0000002000137810 */ /* 0x000fe20007ffe0ff */
[----:B------:R-:W-:Y:S01]  /*0b10*/  IMAD.MOV R16, RZ, RZ, -R16 ;  /* 0x000000ffff107224 */ /* 0x000fe200078e0a10 */
[----:B------:R-:W-:Y:S01]  /*0b20*/  SHF.R.U32.HI R30, RZ, 0x5, R13 ;  /* 0x00000005ff1e7819 */ /* 0x000fe2000001160d */
[----:B------:R-:W-:Y:S01]  /*0b30*/  IMAD R23, R23, 0x24000, R36 ;  /* 0x0002400017177824 */ /* 0x000fe200078e0224 */
[----:B------:R-:W-:Y:S02]  /*0b40*/  LOP3.LUT R13, R19, 0xffff, RZ, 0xc0, !PT ;  /* 0x0000ffff130d7812 */ /* 0x000fe400078ec0ff */
[----:B------:R-:W-:Y:S01]  /*0b50*/  PRMT R10, R10, 0x9910, RZ ;  /* 0x000099100a0a7816 */ /* 0x000fe200000000ff */
[----:B------:R-:W-:Y:S02]  /*0b60*/  IMAD R8, R30, 0x24000, R29 ;  /* 0x000240001e087824 */ /* 0x000fe400078e021d */
[----:B------:R-:W-:-:S02]  /*0b70*/  IMAD R13, R13, 0xaaab, RZ ;  /* 0x0000aaab0d0d7824 */ /* 0x000fc400078e02ff */
[----:B------:R-:W-:Y:S02]  /*0b80*/  VIADD R29, R0, 0x2c ;  /* 0x0000002c001d7836 */ /* 0x000fe40000000000 */
[----:B------:R-:W-:Y:S01]  /*0b90*/  IMAD R30, R10, 0x30, RZ ;  /* 0x000000300a1e7824 */ /* 0x000fe200078e02ff */
[----:B------:R-:W-:Y:S02]  /*0ba0*/  SHF.R.U32.HI R10, RZ, 0x13, R13 ;  /* 0x00000013ff0a7819 */ /* 0x000fe4000001160d */
[----:B------:R-:W-:Y:S01]  /*0bb0*/  PRMT R31, R29, 0x9910, RZ ;  /* 0x000099101d1f7816 */ /* 0x000fe200000000ff */
[----:B------:R-:W-:Y:S01]  /*0bc0*/  IMAD.MOV R30, RZ, RZ, -R30 ;  /* 0x000000ffff1e7224 */ /* 0x000fe200078e0a1e */
[----:B------:R-:W-:Y:S02]  /*0bd0*/  PRMT R37, R10, 0x9910, RZ ;  /* 0x000099100a257816 */ /* 0x000fe400000000ff */
[----:B------:R-:W-:Y:S02]  /*0be0*/  MOV R10, R31 ;  /* 0x0000001f000a7202 */ /* 0x000fe40000000f00 */
[----:B------:R-:W-:-:S03]  /*0bf0*/  PRMT R31, R30, 0x7710, RZ ;  /* 0x000077101e1f7816 */ /* 0x000fc600000000ff */
[----:B------:R-:W-:Y:S01]  /*0c00*/  IMAD R37, R37, -0xc, R10 ;  /* 0xfffffff425257824 */ /* 0x000fe200078e020a */
[----:B------:R-:W-:-:S04]  /*0c10*/  IADD3 R31, PT, PT, R31, 0xc, R0 ;  /* 0x0000000c1f1f7810 */ /* 0x000fc80007ffe000 */
[----:B------:R-:W-:Y:S02]  /*0c20*/  LOP3.LUT R31, R31, 0xff, RZ, 0xc0, !PT ;  /* 0x000000ff1f1f7812 */ /* 0x000fe400078ec0ff */
[----:B------:R-:W-:-:S03]  /*0c30*/  IADD3 R37, PT, PT, R37, -0xc, RZ ;  /* 0xfffffff425257810 */ /* 0x000fc60007ffe0ff */
[----:B------:R-:W-:Y:S01]  /*0c40*/  IMAD.HI.U32 R30, R31, 0x15555556, RZ ;  /* 0x155555561f1e7827 */ /* 0x000fe200078e00ff */
[--C-:B------:R-:W-:Y:S02]  /*0c50*/  SHF.R.U32.HI R31, RZ, 0x2, R18.reuse ;  /* 0x00000002ff1f7819 */ /* 0x100fe40000011612 */
[----:B------:R-:W-:Y:S01]  /*0c60*/  SHF.R.U32.HI R18, RZ, 0x5, R18 ;  /* 0x00000005ff127819 */ /* 0x000fe20000011612 */
[----:B------:R-:W-:Y:S01]  /*0c70*/  IMAD R21, R30, 0x2400, R21 ;  /* 0x000024001e157824 */ /* 0x000fe200078e0215 */
[----:B------:R-:W-:Y:S01]  /*0c80*/  LOP3.LUT R37, R37, 0xffff, RZ, 0xc0, !PT ;  /* 0x0000ffff25257812 */ /* 0x000fe200078ec0ff */
[----:B------:R-:W-:Y:S02]  /*0c90*/  IMAD R31, R31, -0x6, R28 ;  /* 0xfffffffa1f1f7824 */ /* 0x000fe400078e021c */
[----:B------:R-:W-:Y:S01]  /*0ca0*/  IMAD.HI.U32 R28, R19, -0x55555555, RZ ;  /* 0xaaaaaaab131c7827 */ /* 0x000fe200078e00ff */
[----:B------:R-:W-:Y:S02]  /*0cb0*/  ISETP.GT.U32.AND P0, PT, R37, 0x5, PT ;  /* 0x000000052500780c */ /* 0x000fe40003f04070 */
[----:B------:R-:W-:Y:S01]  /*0cc0*/  SHF.R.U32.HI R37, RZ, 0x2, R11 ;  /* 0x00000002ff257819 */ /* 0x000fe2000001160b */
[----:B------:R-:W-:Y:S01]  /*0cd0*/  IMAD R18, R18, 0x24000, R31 ;  /* 0x0002400012127824 */ /* 0x000fe200078e021f */
[----:B------:R-:W-:-:S02]  /*0ce0*/  SHF.R.U32.HI R31, RZ, 0x2, R7 ;  /* 0x00000002ff1f7819 */ /* 0x000fc40000011607 */
[----:B------:R-:W-:Y:S01]  /*0cf0*/  SHF.R.U32.HI R7, RZ, 0x5, R7 ;  /* 0x00000005ff077819 */ /* 0x000fe20000011607 */
[----:B------:R-:W-:Y:S01]  /*0d00*/  IMAD R22, R37, -0x6, R22 ;  /* 0xfffffffa25167824 */ /* 0x000fe200078e0216 */
[----:B------:R-:W-:Y:S01]  /*0d10*/  SHF.R.U32.HI R11, RZ, 0x5, R11 ;  /* 0x00000005ff0b7819 */ /* 0x000fe2000001160b */
[----:B------:R-:W-:Y:S01]  /*0d20*/  IMAD R20, R31, -0x6, R20 ;  /* 0xfffffffa1f147824 */ /* 0x000fe200078e0214 */
[----:B------:R-:W-:-:S03]  /*0d30*/  PRMT R31, R16, 0x7710, RZ ;  /* 0x00007710101f7816 */ /* 0x000fc600000000ff */
[----:B------:R-:W-:Y:S01]  /*0d40*/  IMAD R20, R7, 0x24000, R20 ;  /* 0x0002400007147824 */ /* 0x000fe200078e0214 */
[----:B------:R-:W-:Y:S01]  /*0d50*/  IADD3 R31, PT, PT, R31, 0x1c, R0 ;  /* 0x0000001c1f1f7810 */ /* 0x000fe20007ffe000 */
[----:B------:R-:W-:Y:S01]  /*0d60*/  IMAD R11, R11, 0x24000, R22 ;  /* 0x000240000b0b7824 */ /* 0x000fe200078e0216 */
[----:B------:R-:W-:Y:S02]  /*0d70*/  IADD3 R7, PT, PT, R0, 0x24, RZ ;  /* 0x0000002400077810 */ /* 0x000fe40007ffe0ff */
[----:B------:R-:W-:Y:S02]  /*0d80*/  LOP3.LUT R31, R31, 0xff, RZ, 0xc0, !PT ;  /* 0x000000ff1f1f7812 */ /* 0x000fe400078ec0ff */
[C---:B------:R-:W-:Y:S01]  /*0d90*/  LOP3.LUT R19, R7.reuse, 0xffff, RZ, 0xc0, !PT ;  /* 0x0000ffff07137812 */ /* 0x040fe200078ec0ff */
[----:B------:R-:W-:Y:S01]  /*0da0*/  IMAD.HI.U32 R7, R7, -0x55555555, RZ ;  /* 0xaaaaaaab07077827 */ /* 0x000fe200078e00ff */
[----:B------:R-:W-:-:S03]  /*0db0*/  SHF.R.U32.HI R22, RZ, 0x2, R28 ;  /* 0x00000002ff167819 */ /* 0x000fc6000001161c */
[----:B------:R-:W-:Y:S01]  /*0dc0*/  IMAD.HI.U32 R16, R31, 0x15555556, RZ ;  /* 0x155555561f107827 */ /* 0x000fe200078e00ff */
[----:B------:R-:W-:-:S03]  /*0dd0*/  IADD3 R31, PT, PT, R15, 0x20, RZ ;  /* 0x000000200f1f7810 */ /* 0x000fc60007ffe0ff */
[----:B------:R-:W-:Y:S02]  /*0de0*/  IMAD R23, R16, 0x2400, R23 ;  /* 0x0000240010177824 */ /* 0x000fe400078e0217 */
[----:B------:R-:W-:Y:S02]  /*0df0*/  VIADD R16, R15, 0x260 ;  /* 0x000002600f107836 */ /* 0x000fe40000000000 */
[----:B------:R-:W-:Y:S02]  /*0e00*/  IMAD R19, R19, 0xaaab, RZ ;  /* 0x0000aaab13137824 */ /* 0x000fe400078e02ff */
[----:B------:R-:W-:Y:S01]  /*0e10*/  IMAD.MOV.U32 R37, RZ, RZ, R16 ;  /* 0x000000ffff257224 */ /* 0x000fe200078e0010 */
[----:B------:R-:W-:Y:S02]  /*0e20*/  @!P0 IADD3 R37, PT, PT, R31, RZ, RZ ;  /* 0x000000ff1f258210 */ /* 0x000fe40007ffe0ff */
[----:B------:R-:W-:Y:S02]  /*0e30*/  SHF.R.U32.HI R30, RZ, 0x13, R19 ;  /* 0x00000013ff1e7819 */ /* 0x000fe40000011613 */
[----:B------:R-:W-:Y:S01]  /*0e40*/  IADD3 R36, PT, PT, R0, 0x28, RZ ;  /* 0x0000002800247810 */ /* 0x000fe20007ffe0ff */
[----:B------:R-:W-:Y:S01]  /*0e50*/  IMAD R22, R22, -0x6, R37 ;  /* 0xfffffffa16167824 */ /* 0x000fe200078e0225 */
[----:B------:R-:W-:-:S02]  /*0e60*/  PRMT R37, R30, 0x9910, RZ ;  /* 0x000099101e257816 */ /* 0x000fc400000000ff */
[----:B------:R-:W-:Y:S02]  /*0e70*/  PRMT R30, R3, 0x9910, RZ ;  /* 0x00009910031e7816 */ /* 0x000fe400000000ff */
[----:B------:R-:W-:Y:S01]  /*0e80*/  PRMT R3, R14, 0x9910, RZ ;  /* 0x000099100e037816 */ /* 0x000fe200000000ff */
[----:B------:R-:W-:Y:S01]  /*0e90*/  IMAD R37, R37, -0xc, R10 ;  /* 0xfffffff425257824 */ /* 0x000fe200078e020a */
[----:B------:R-:W-:Y:S01]  /*0ea0*/  MOV R61, R16 ;  /* 0x00000010003d7202 */ /* 0x000fe20000000f00 */
[----:B------:R-:W-:Y:S01]  /*0eb0*/  IMAD.MOV.U32 R14, RZ, RZ, R30 ;  /* 0x000000ffff0e7224 */ /* 0x000fe200078e001e */
[----:B------:R-:W-:Y:S01]  /*0ec0*/  SHF.R.U32.HI R30, RZ, 0x5, R7 ;  /* 0x00000005ff1e7819 */ /* 0x000fe20000011607 */
[----:B------:R-:W-:Y:S01]  /*0ed0*/  IMAD R3, R3, 0x30, RZ ;  /* 0x0000003003037824 */ /* 0x000fe200078e02ff */
[----:B------:R-:W-:-:S04]  /*0ee0*/  IADD3 R37, PT, PT, R37, -0x8, RZ ;  /* 0xfffffff825257810 */ /* 0x000fc80007ffe0ff */
[----:B------:R-:W-:Y:S02]  /*0ef0*/  LOP3.LUT R37, R37, 0xffff, RZ, 0xc0, !PT ;  /* 0x0000ffff25257812 */ /* 0x000fe400078ec0ff */
[----:B------:R-:W-:Y:S02]  /*0f00*/  IADD3 R3, PT, PT, RZ, -R3, RZ ;  /* 0x80000003ff037210 */ /* 0x000fe40007ffe0ff */
[----:B------:R-:W-:Y:S02]  /*0f10*/  ISETP.GT.U32.AND P0, PT, R37, 0x5, PT ;  /* 0x000000052500780c */ /* 0x000fe40003f04070 */
[----:B------:R-:W-:Y:S01]  /*0f20*/  SHF.R.U32.HI R37, RZ, 0x5, R28 ;  /* 0x00000005ff257819 */ /* 0x000fe2000001161c */
[----:B------:R-:W-:Y:S01]  /*0f30*/  IMAD R28, R14, 0x30, RZ ;  /* 0x000000300e1c7824 */ /* 0x000fe200078e02ff */
[----:B------:R-:W-:-:S03]  /*0f40*/  PRMT R3, R3, 0x7710, RZ ;  /* 0x0000771003037816 */ /* 0x000fc600000000ff */
[----:B------:R-:W-:Y:S01]  /*0f50*/  IMAD R14, R37, 0x24000, R22 ;  /* 0x00024000250e7824 */ /* 0x000fe200078e0216 */
[----:B------:R-:W-:Y:S01]  /*0f60*/  IADD3 R28, PT, PT, RZ, -R28, RZ ;  /* 0x8000001cff1c7210 */ /* 0x000fe20007ffe0ff */
[----:B------:R-:W-:Y:S01]  /*0f70*/  IMAD R22, R2, 0x30, RZ ;  /* 0x0000003002167824 */ /* 0x000fe200078e02ff */
[----:B------:R-:W-:Y:S02]  /*0f80*/  IADD3 R3, PT, PT, R3, 0x8, R0 ;  /* 0x0000000803037810 */ /* 0x000fe40007ffe000 */
[----:B------:R-:W-:Y:S01]  /*0f90*/  PRMT R37, R28, 0x7710, RZ ;  /* 0x000077101c257816 */ /* 0x000fe200000000ff */
[----:B------:R-:W-:Y:S01]  /*0fa0*/  IMAD.MOV R22, RZ, RZ, -R22 ;  /* 0x000000ffff167224 */ /* 0x000fe200078e0a16 */
[----:B------:R-:W-:Y:S02]  /*0fb0*/  LOP3.LUT R3, R3, 0xff, RZ, 0xc0, !PT ;  /* 0x000000ff03037812 */ /* 0x000fe400078ec0ff */
[----:B------:R-:W-:Y:S02]  /*0fc0*/  IADD3 R37, PT, PT, R37, 0x4, R0 ;  /* 0x0000000425257810 */ /* 0x000fe40007ffe000 */
[----:B------:R-:W-:Y:S01]  /*0fd0*/  @!P0 IADD3 R61, PT, PT, R31, RZ, RZ ;  /* 0x000000ff1f3d8210 */ /* 0x000fe20007ffe0ff */
[----:B------:R-:W-:Y:S01]  /*0fe0*/  IMAD.HI.U32 R3, R3, 0x15555556, RZ ;  /* 0x1555555603037827 */ /* 0x000fe200078e00ff */
[----:B------:R-:W-:-:S03]  /*0ff0*/  LOP3.LUT R37, R37, 0xff, RZ, 0xc0, !PT ;  /* 0x000000ff25257812 */ /* 0x000fc600078ec0ff */
[----:B------:R-:W-:Y:S02]  /*1000*/  IMAD R8, R3, 0x2400, R8 ;  /* 0x0000240003087824 */ /* 0x000fe400078e0208 */
[----:B------:R-:W-:Y:S01]  /*1010*/  IMAD.HI.U32 R2, R37, 0x15555556, RZ ;  /* 0x1555555625027827 */ /* 0x000fe200078e00ff */
[----:B------:R-:W-:Y:S02]  /*1020*/  PRMT R37, R22, 0x7710, RZ ;  /* 0x0000771016257816 */ /* 0x000fe400000000ff */
[----:B------:R-:W-:Y:S01]  /*1030*/  SHF.R.U32.HI R22, RZ, 0x2, R7 ;  /* 0x00000002ff167819 */ /* 0x000fe20000011607 */
[----:B------:R-:W-:Y:S01]  /*1040*/  IMAD R9, R2, 0x2400, R9 ;  /* 0x0000240002097824 */ /* 0x000fe200078e0209 */
[----:B------:R-:W-:Y:S01]  /*1050*/  IADD3 R37, PT, PT, R37, 0x10, R0 ;  /* 0x0000001025257810 */ /* 0x000fe20007ffe000 */
[----:B------:R-:W0:Y:S01]  /*1060*/  LDC.64 R2, c[0x0][0x380] ;  /* 0x0000e000ff027b82 */ /* 0x000e220000000a00 */
[----:B------:R-:W-:Y:S02]  /*1070*/  VIADD R7, R6, 0xfffffff4 ;  /* 0xfffffff406077836 */ /* 0x000fe40000000000 */
[----:B------:R-:W-:Y:S01]  /*1080*/  LOP3.LUT R37, R37, 0xff, RZ, 0xc0, !PT ;  /* 0x000000ff25257812 */ /* 0x000fe200078ec0ff */
[----:B------:R-:W-:-:S04]  /*1090*/  IMAD R61, R22, -0x6, R61 ;  /* 0xfffffffa163d7824 */ /* 0x000fc800078e023d */
[----:B------:R-:W-:Y:S01]  /*10a0*/  IMAD.HI.U32 R37, R37, 0x15555556, RZ ;  /* 0x1555555625257827 */ /* 0x000fe200078e00ff */
[----:B------:R-:W-:-:S03]  /*10b0*/  SHF.R.U32.HI R12, RZ, 0x15, R12 ;  /* 0x00000015ff0c7819 */ /* 0x000fc6000001160c */
[----:B------:R-:W-:Y:S02]  /*10c0*/  IMAD R18, R37, 0x2400, R18 ;  /* 0x0000240025127824 */ /* 0x000fe400078e0212 */
[----:B0-----:R-:W-:Y:S01]  /*10d0*/  IMAD.WIDE.U32 R6, R7, 0x4, R2 ;  /* 0x0000000407067825 */ /* 0x001fe200078e0002 */
[----:B------:R-:W-:Y:S02]  /*10e0*/  SHF.R.U32.HI R22, RZ, 0x15, R17 ;  /* 0x00000015ff167819 */ /* 0x000fe40000011611 */
[----:B------:R-:W-:Y:S01]  /*10f0*/  IADD3 R9, PT, PT, R9, -0x8, RZ ;  /* 0xfffffff809097810 */ /* 0x000fe20007ffe0ff */
[----:B------:R-:W-:Y:S01]  /*1100*/  IMAD R30, R30, 0x24000, R61 ;  /* 0x000240001e1e7824 */ /* 0x000fe200078e023d */
[----:B------:R0:W2:Y:S01]  /*1110*/  LDG.E.CONSTANT R28, desc[UR10][R6.64] ;  /* 0x0000000a061c7981 */ /* 0x0000a2000c1e9900 */
[----:B------:R-:W-:Y:S02]  /*1120*/  LOP3.LUT R37, R36, 0xffff, RZ, 0xc0, !PT ;  /* 0x0000ffff24257812 */ /* 0x000fe400078ec0ff */
[----:B------:R-:W-:-:S02]  /*1130*/  PRMT R12, R12, 0x9910, RZ ;  /* 0x000099100c0c7816 */ /* 0x000fc400000000ff */
[----:B------:R-:W-:Y:S01]  /*1140*/  PRMT R22, R22, 0x9910, RZ ;  /* 0x0000991016167816 */ /* 0x000fe200000000ff */
[----:B------:R-:W-:Y:S02]  /*1150*/  IMAD R17, R37, 0xaaab, RZ ;  /* 0x0000aaab25117824 */ /* 0x000fe400078e02ff */
[----:B------:R-:W-:Y:S02]  /*1160*/  IMAD R12, R12, 0x30, RZ ;  /* 0x000000300c0c7824 */ /* 0x000fe400078e02ff */
[----:B------:R-:W-:Y:S01]  /*1170*/  IMAD R22, R22, 0x30, RZ ;  /* 0x0000003016167824 */ /* 0x000fe200078e02ff */
[----:B------:R-:W-:Y:S01]  /*1180*/  SHF.R.U32.HI R37, RZ, 0x13, R17 ;  /* 0x00000013ff257819 */ /* 0x000fe20000011611 */
[----:B------:R-:W-:-:S03]  /*1190*/  IMAD.MOV R12, RZ, RZ, -R12 ;  /* 0x000000ffff0c7224 */ /* 0x000fc600078e0a0c */
[----:B0-----:R-:W-:Y:S02]  /*11a0*/  PRMT R7, R37, 0x9910, RZ ;  /* 0x0000991025077816 */ /* 0x001fe400000000ff */
[----:B------:R-:W-:-:S03]  /*11b0*/  IADD3 R22, PT, PT, RZ, -R22, RZ ;  /* 0x80000016ff167210 */ /* 0x000fc60007ffe0ff */
[----:B------:R-:W-:Y:S01]  /*11c0*/  IMAD R6, R7, -0xc, R10 ;  /* 0xfffffff407067824 */ /* 0x000fe200078e020a */
[----:B------:R-:W-:Y:S02]  /*11d0*/  PRMT R7, R12, 0x7710, RZ ;  /* 0x000077100c077816 */ /* 0x000fe400000000ff */
[----:B------:R-:W-:Y:S02]  /*11e0*/  PRMT R37, R22, 0x7710, RZ ;  /* 0x0000771016257816 */ /* 0x000fe400000000ff */
[----:B------:R-:W-:Y:S02]  /*11f0*/  IADD3 R6, PT, PT, R6, -0x4, RZ ;  /* 0xfffffffc06067810 */ /* 0x000fe40007ffe0ff */
[----:B------:R-:W-:Y:S02]  /*1200*/  IADD3 R7, PT, PT, R7, 0x18, R0 ;  /* 0x0000001807077810 */ /* 0x000fe40007ffe000 */
[----:B------:R-:W-:Y:S02]  /*1210*/  LOP3.LUT R6, R6, 0xffff, RZ, 0xc0, !PT ;  /* 0x0000ffff06067812 */ /* 0x000fe400078ec0ff */
[----:B------:R-:W-:-:S02]  /*1220*/  LOP3.LUT R7, R7, 0xff, RZ, 0xc0, !PT ;  /* 0x000000ff07077812 */ /* 0x000fc400078ec0ff */
[----:B------:R-:W-:Y:S02]  /*1230*/  ISETP.GT.U32.AND P0, PT, R6, 0x5, PT ;  /* 0x000000050600780c */ /* 0x000fe40003f04070 */
[----:B------:R-:W-:Y:S01]  /*1240*/  IADD3 R37, PT, PT, R37, 0x14, R0 ;  /* 0x0000001425257810 */ /* 0x000fe20007ffe000 */
[----:B------:R-:W-:-:S03]  /*1250*/  IMAD.HI.U32 R6, R7, 0x15555556, RZ ;  /* 0x1555555607067827 */ /* 0x000fc600078e00ff */
[----:B------:R-:W-:Y:S01]  /*1260*/  LOP3.LUT R37, R37, 0xff, RZ, 0xc0, !PT ;  /* 0x000000ff25257812 */ /* 0x000fe200078ec0ff */
[----:B------:R-:W-:Y:S02]  /*1270*/  VIADD R7, R8, 0xfffffffc ;  /* 0xfffffffc08077836 */ /* 0x000fe40000000000 */
[----:B------:R-:W-:-:S04]  /*1280*/  IMAD.WIDE.U32 R8, R9, 0x4, R2 ;  /* 0x0000000409087825 */ /* 0x000fc800078e0002 */
[----:B------:R-:W-:Y:S01]  /*1290*/  IMAD.HI.U32 R37, R37, 0x15555556, RZ ;  /* 0x1555555625257827 */ /* 0x000fe200078e00ff */
[----:B------:R0:W3:Y:S03]  /*12a0*/  LDG.E.CONSTANT R22, desc[UR10][R8.64] ;  /* 0x0000000a08167981 */ /* 0x0000e6000c1e9900 */
[----:B------:R-:W-:Y:S02]  /*12b0*/  IMAD R12, R37, 0x2400, R20 ;  /* 0x00002400250c7824 */ /* 0x000fe400078e0214 */
[----:B------:R-:W-:-:S04]  /*12c0*/  IMAD.WIDE.U32 R20, R21, 0x4, R2 ;  /* 0x0000000415147825 */ /* 0x000fc800078e0002 */
[----:B------:R-:W-:Y:S02]  /*12d0*/  IMAD R11, R6, 0x2400, R11 ;  /* 0x00002400060b7824 */ /* 0x000fe400078e020b */
[----:B------:R-:W-:Y:S01]  /*12e0*/  IMAD.HI.U32 R37, R36, -0x55555555, RZ ;  /* 0xaaaaaaab24257827 */ /* 0x000fe200078e00ff */
[----:B------:R-:W-:Y:S01]  /*12f0*/  LOP3.LUT R36, R29, 0xffff, RZ, 0xc0, !PT ;  /* 0x0000ffff1d247812 */ /* 0x000fe200078ec0ff */
[----:B------:R-:W4:Y:S02]  /*1300*/  LDG.E.CONSTANT R20, desc[UR10][R20.64] ;  /* 0x0000000a14147981 */ /* 0x000f24000c1e9900 */
[----:B------:R-:W-:Y:S01]  /*1310*/  IMAD.WIDE.U32 R6, R7, 0x4, R2 ;  /* 0x0000000407067825 */ /* 0x000fe200078e0002 */
[----:B------:R-:W-:Y:S02]  /*1320*/  MOV R62, R16 ;  /* 0x00000010003e7202 */ /* 0x000fe40000000f00 */
[----:B------:R-:W-:Y:S01]  /*1330*/  @!P0 IADD3 R62, PT, PT, R31, RZ, RZ ;  /* 0x000000ff1f3e8210 */ /* 0x000fe20007ffe0ff */
[----:B------:R-:W-:Y:S01]  /*1340*/  IMAD R36, R36, 0xaaab, RZ ;  /* 0x0000aaab24247824 */ /* 0x000fe200078e02ff */
[----:B------:R-:W-:Y:S01]  /*1350*/  SHF.R.U32.HI R61, RZ, 0x2, R37 ;  /* 0x00000002ff3d7819 */ /* 0x000fe20000011625 */
[----:B------:R1:W5:Y:S04]  /*1360*/  LDG.E.CONSTANT R21, desc[UR10][R6.64] ;  /* 0x0000000a06157981 */ /* 0x000368000c1e9900 */
[----:B------:R-:W-:Y:S01]  /*1370*/  IMAD R61, R61, -0x6, R62 ;  /* 0xfffffffa3d3d7824 */ /* 0x000fe200078e023e */
[----:B------:R-:W-:-:S04]  /*1380*/  SHF.R.U32.HI R62, RZ, 0x13, R36 ;  /* 0x00000013ff3e7819 */ /* 0x000fc80000011624 */
[----:B0-----:R-:W-:-:S05]  /*1390*/  PRMT R9, R62, 0x9910, RZ ;  /* 0x000099103e097816 */ /* 0x001fca00000000ff */
[----:B------:R-:W-:-:S05]  /*13a0*/  IMAD R9, R9, -0xc, R10 ;  /* 0xfffffff409097824 */ /* 0x000fca00078e020a */
[----:B------:R-:W-:-:S04]  /*13b0*/  LOP3.LUT R9, R9, 0xffff, RZ, 0xc0, !PT ;  /* 0x0000ffff09097812 */ /* 0x000fc800078ec0ff */
[----:B------:R-:W-:Y:S01]  /*13c0*/  ISETP.GT.U32.AND P0, PT, R9, 0x5, PT ;  /* 0x000000050900780c */ /* 0x000fe20003f04070 */
[----:B------:R-:W-:Y:S01]  /*13d0*/  IMAD.HI.U32 R29, R29, -0x55555555, RZ ;  /* 0xaaaaaaab1d1d7827 */ /* 0x000fe200078e00ff */
[----:B------:R-:W-:Y:S02]  /*13e0*/  IADD3 R8, PT, PT, R0, 0x30, RZ ;  /* 0x0000003000087810 */ /* 0x000fe40007ffe0ff */
[----:B-1----:R-:W-:Y:S02]  /*13f0*/  SHF.R.U32.HI R6, RZ, 0x5, R37 ;  /* 0x00000005ff067819 */ /* 0x002fe40000011625 */
[----:B------:R-:W-:Y:S02]  /*1400*/  SHF.R.U32.HI R7, RZ, 0x2, R29 ;  /* 0x00000002ff077819 */ /* 0x000fe4000001161d */
[----:B------:R-:W-:-:S05]  /*1410*/  LOP3.LUT R10, R8, 0xffff, RZ, 0xc0, !PT ;  /* 0x0000ffff080a7812 */ /* 0x000fca00078ec0ff */
[----:B------:R-:W-:Y:S01]  /*1420*/  @!P0 IMAD.MOV R16, RZ, RZ, R31 ;  /* 0x000000ffff108224 */ /* 0x000fe200078e021f */
[----:B------:R-:W-:-:S03]  /*1430*/  SHF.R.U32.HI R9, RZ, 0x5, R29 ;  /* 0x00000005ff097819 */ /* 0x000fc6000001161d */
[----:B------:R-:W-:Y:S02]  /*1440*/  IMAD R16, R7, -0x6, R16 ;  /* 0xfffffffa07107824 */ /* 0x000fe400078e0210 */
[----:B------:R-:W-:Y:S02]  /*1450*/  IMAD R7, R6, 0x24000, R61 ;  /* 0x0002400006077824 */ /* 0x000fe400078e023d */
[----:B------:R-:W-:Y:S01]  /*1460*/  IMAD R6, R10, 0xaaab, RZ ;  /* 0x0000aaab0a067824 */ /* 0x000fe200078e02ff */
[----:B------:R-:W-:Y:S01]  /*1470*/  IADD3 R10, PT, PT, R0, 0x3c, RZ ;  /* 0x0000003c000a7810 */ /* 0x000fe20007ffe0ff */
[----:B------:R-:W-:-:S03]  /*1480*/  IMAD R9, R9, 0x24000, R16 ;  /* 0x0002400009097824 */ /* 0x000fc600078e0210 */
[----:B------:R-:W-:Y:S02]  /*1490*/  SHF.R.U32.HI R16, RZ, 0x13, R6 ;  /* 0x00000013ff107819 */ /* 0x000fe40000011606 */
[----:B------:R-:W-:Y:S02]  /*14a0*/  PRMT R29, R10, 0x9910, RZ ;  /* 0x000099100a1d7816 */ /* 0x000fe400000000ff */
[----:B------:R-:W-:-:S03]  /*14b0*/  PRMT R31, R16, 0x9910, RZ ;  /* 0x00009910101f7816 */ /* 0x000fc600000000ff */
[----:B------:R-:W-:Y:S01]  /*14c0*/  IMAD.MOV.U32 R16, RZ, RZ, R29 ;  /* 0x000000ffff107224 */ /* 0x000fe200078e001d */
[----:B------:R-:W-:Y:S02]  /*14d0*/  MOV R29, R31 ;  /* 0x0000001f001d7202 */ /* 0x000fe40000000f00 */
[----:B------:R-:W-:-:S03]  /*14e0*/  SHF.R.U32.HI R36, RZ, 0x15, R36 ;  /* 0x00000015ff247819 */ /* 0x000fc60000011624 */
[----:B------:R-:W-:Y:S01]  /*14f0*/  IMAD R31, R29, -0xc, R16 ;  /* 0xfffffff41d1f7824 */ /* 0x000fe200078e0210 */
[----:B------:R-:W-:-:S03]  /*1500*/  PRMT R36, R36, 0x9910, RZ ;  /* 0x0000991024247816 */ /* 0x000fc600000000ff */
[----:B------:R-:W-:Y:S01]  /*1510*/  VIADD R31, R31, 0xfffffff4 ;  /* 0xfffffff41f1f7836 */ /* 0x000fe20000000000 */
[----:B------:R-:W-:-:S04]  /*1520*/  MOV R29, R36 ;  /* 0x00000024001d7202 */ /* 0x000fc80000000f00 */
[----:B------:R-:W-:Y:S01]  /*1530*/  LOP3.LUT R31, R31, 0xffff, RZ, 0xc0, !PT ;  /* 0x0000ffff1f1f7812 */ /* 0x000fe200078ec0ff */
[----:B------:R-:W-:-:S03]  /*1540*/  IMAD R29, R29, 0x30, RZ ;  /* 0x000000301d1d7824 */ /* 0x000fc600078e02ff */
[----:B------:R-:W-:Y:S02]  /*1550*/  ISETP.GT.U32.AND P0, PT, R31, 0x5, PT ;  /* 0x000000051f00780c */ /* 0x000fe40003f04070 */
[----:B------:R-:W-:Y:S02]  /*1560*/  IADD3 R31, PT, PT, RZ, -R29, RZ ;  /* 0x8000001dff1f7210 */ /* 0x000fe40007ffe0ff */
[----:B------:R-:W-:Y:S02]  /*1570*/  SHF.R.U32.HI R29, RZ, 0x15, R13 ;  /* 0x00000015ff1d7819 */ /* 0x000fe4000001160d */
[----:B------:R-:W-:Y:S02]  /*1580*/  PRMT R13, R31, 0x7710, RZ ;  /* 0x000077101f0d7816 */ /* 0x000fe400000000ff */
[----:B------:R-:W-:Y:S02]  /*1590*/  SHF.R.U32.HI R19, RZ, 0x15, R19 ;  /* 0x00000015ff137819 */ /* 0x000fe40000011613 */
[----:B------:R-:W-:-:S02]  /*15a0*/  IADD3 R13, PT, PT, R13, 0x2c, R0 ;  /* 0x0000002c0d0d7810 */ /* 0x000fc40007ffe000 */
[----:B------:R-:W-:Y:S02]  /*15b0*/  PRMT R29, R29, 0x9910, RZ ;  /* 0x000099101d1d7816 */ /* 0x000fe400000000ff */
[----:B------:R-:W-:Y:S02]  /*15c0*/  LOP3.LUT R13, R13, 0xff, RZ, 0xc0, !PT ;  /* 0x000000ff0d0d7812 */ /* 0x000fe400078ec0ff */
[----:B------:R-:W-:Y:S01]  /*15d0*/  PRMT R19, R19, 0x9910, RZ ;  /* 0x0000991013137816 */ /* 0x000fe200000000ff */
[----:B------:R-:W-:Y:S02]  /*15e0*/  IMAD R29, R29, 0x30, RZ ;  /* 0x000000301d1d7824 */ /* 0x000fe400078e02ff */
[----:B------:R-:W-:-:S04]  /*15f0*/  IMAD.HI.U32 R36, R13, 0x15555556, RZ ;  /* 0x155555560d247827 */ /* 0x000fc800078e00ff */
[----:B------:R-:W-:Y:S02]  /*1600*/  IMAD R19, R19, 0x30, RZ ;  /* 0x0000003013137824 */ /* 0x000fe400078e02ff */
[----:B------:R-:W-:Y:S01]  /*1610*/  IMAD R13, R36, 0x2400, R9 ;  /* 0x00002400240d7824 */ /* 0x000fe200078e0209 */
[----:B------:R-:W-:Y:S01]  /*1620*/  IADD3 R29, PT, PT, RZ, -R29, RZ ;  /* 0x8000001dff1d7210 */ /* 0x000fe20007ffe0ff */
[----:B------:R-:W-:Y:S01]  /*1630*/  IMAD.MOV R9, RZ, RZ, -R19 ;  /* 0x000000ffff097224 */ /* 0x000fe200078e0a13 */
[----:B------:R-:W-:Y:S02]  /*1640*/  SHF.R.U32.HI R17, RZ, 0x15, R17 ;  /* 0x00000015ff117819 */ /* 0x000fe40000011611 */
[----:B------:R-:W-:Y:S02]  /*1650*/  PRMT R19, R29, 0x7710, RZ ;  /* 0x000077101d137816 */ /* 0x000fe400000000ff */
[----:B------:R-:W-:Y:S02]  /*1660*/  PRMT R9, R9, 0x7710, RZ ;  /* 0x0000771009097816 */ /* 0x000fe400000000ff */
[----:B------:R-:W-:-:S02]  /*1670*/  PRMT R29, R17, 0x9910, RZ ;  /* 0x00009910111d7816 */ /* 0x000fc400000000ff */
[--C-:B------:R-:W-:Y:S02]  /*1680*/  IADD3 R19, PT, PT, R19, 0x20, R0.reuse ;  /* 0x0000002013137810 */ /* 0x100fe40007ffe000 */
[----:B------:R-:W-:Y:S02]  /*1690*/  IADD3 R17, PT, PT, R9, 0x24, R0 ;  /* 0x0000002409117810 */ /* 0x000fe40007ffe000 */
[----:B------:R-:W-:Y:S02]  /*16a0*/  MOV R9, R29 ;  /* 0x0000001d00097202 */ /* 0x000fe40000000f00 */
[----:B------:R-:W-:Y:S02]  /*16b0*/  LOP3.LUT R29, R19, 0xff, RZ, 0xc0, !PT ;  /* 0x000000ff131d7812 */ /* 0x000fe400078ec0ff */
[----:B------:R-:W-:Y:S01]  /*16c0*/  LOP3.LUT R19, R17, 0xff, RZ, 0xc0, !PT ;  /* 0x000000ff11137812 */ /* 0x000fe200078ec0ff */
[----:B------:R-:W-:Y:S02]  /*16d0*/  IMAD R17, R9, 0x30, RZ ;  /* 0x0000003009117824 */ /* 0x000fe400078e02ff */
[----:B------:R-:W-:-:S03]  /*16e0*/  IMAD.HI.U32 R9, R29, 0x15555556, RZ ;  /* 0x155555561d097827 */ /* 0x000fc600078e00ff */
[----:B------:R-:W-:Y:S01]  /*16f0*/  IADD3 R29, PT, PT, RZ, -R17, RZ ;  /* 0x80000011ff1d7210 */ /* 0x000fe20007ffe0ff */
[----:B------:R-:W-:-:S03]  /*1700*/  IMAD.HI.U32 R19, R19, 0x15555556, RZ ;  /* 0x1555555613137827 */ /* 0x000fc600078e00ff */
[----:B------:R-:W-:Y:S01]  /*1710*/  PRMT R29, R29, 0x7710, RZ ;  /* 0x000077101d1d7816 */ /* 0x000fe200000000ff */
[----:B------:R-:W-:Y:S01]  /*1720*/  IMAD R30, R19, 0x2400, R30 ;  /* 0x00002400131e7824 */ /* 0x000fe200078e021e */
[C---:B------:R-:W-:Y:S01]  /*1730*/  IADD3 R19, PT, PT, R15.reuse, 0x30, RZ ;  /* 0x000000300f137810 */ /* 0x040fe20007ffe0ff */
[----:B------:R-:W-:Y:S02]  /*1740*/  VIADD R17, R15, 0x270 ;  /* 0x000002700f117836 */ /* 0x000fe40000000000 */
[----:B------:R-:W-:Y:S01]  /*1750*/  IMAD.HI.U32 R8, R8, -0x55555555, RZ ;  /* 0xaaaaaaab08087827 */ /* 0x000fe200078e00ff */
[----:B------:R-:W-:Y:S02]  /*1760*/  IADD3 R29, PT, PT, R29, 0x28, R0 ;  /* 0x000000281d1d7810 */ /* 0x000fe40007ffe000 */
[----:B------:R-:W-:Y:S01]  /*1770*/  MOV R31, R17 ;  /* 0x00000011001f7202 */ /* 0x000fe20000000f00 */
[----:B------:R-:W-:Y:S01]  /*1780*/  IMAD R9, R9, 0x2400, R14 ;  /* 0x0000240009097824 */ /* 0x000fe200078e020e */
[----:B------:R-:W-:Y:S01]  /*1790*/  SHF.R.U32.HI R14, RZ, 0x2, R8 ;  /* 0x00000002ff0e7819 */ /* 0x000fe20000011608 */
[----:B------:R-:W-:Y:S01]  /*17a0*/  @!P0 IMAD.MOV R31, RZ, RZ, R19 ;  /* 0x000000ffff1f8224 */ /* 0x000fe200078e0213 */
[----:B------:R-:W-:-:S03]  /*17b0*/  LOP3.LUT R29, R29, 0xff, RZ, 0xc0, !PT ;  /* 0x000000ff1d1d7812 */ /* 0x000fc600078ec0ff */
[----:B------:R-:W-:Y:S02]  /*17c0*/  IMAD R31, R14, -0x6, R31 ;  /* 0xfffffffa0e1f7824 */ /* 0x000fe400078e021f */
[----:B------:R-:W-:Y:S01]  /*17d0*/  IMAD.HI.U32 R14, R29, 0x15555556, RZ ;  /* 0x155555561d0e7827 */ /* 0x000fe200078e00ff */
[----:B------:R-:W-:-:S03]  /*17e0*/  SHF.R.U32.HI R6, RZ, 0x15, R6 ;  /* 0x00000015ff067819 */ /* 0x000fc60000011606 */
[----:B------:R-:W-:Y:S01]  /*17f0*/  IMAD R14, R14, 0x2400, R7 ;  /* 0x000024000e0e7824 */ /* 0x000fe200078e0207 */
[----:B------:R-:W-:Y:S02]  /*1800*/  IADD3 R7, PT, PT, R18, -0xc, RZ ;  /* 0xfffffff412077810 */ /* 0x000fe40007ffe0ff */
[----:B------:R-:W-:-:S03]  /*1810*/  PRMT R37, R6, 0x9910, RZ ;  /* 0x0000991006257816 */ /* 0x000fc600000000ff */
[----:B------:R-:W-:-:S05]  /*1820*/  IMAD.WIDE.U32 R6, R7, 0x4, R2 ;  /* 0x0000000407067825 */ /* 0x000fca00078e0002 */
[----:B------:R0:W4:Y:S01]  /*1830*/  LDG.E.CONSTANT R18, desc[UR10][R6.64] ;  /* 0x0000000a06127981 */ /* 0x000122000c1e9900 */
[----:B------:R-:W-:-:S05]  /*1840*/  SHF.R.U32.HI R8, RZ, 0x5, R8 ;  /* 0x00000005ff087819 */ /* 0x000fca0000011608 */
[----:B------:R-:W-:Y:S01]  /*1850*/  IMAD R29, R8, 0x24000, R31 ;  /* 0x00024000081d7824 */ /* 0x000fe200078e021f */
[----:B------:R-:W-:Y:S01]  /*1860*/  IADD3 R31, PT, PT, R0, 0x34, RZ ;  /* 0x00000034001f7810 */ /* 0x000fe20007ffe0ff */
[----:B------:R-:W-:-:S03]  /*1870*/  IMAD R37, R37, 0x30, RZ ;  /* 0x0000003025257824 */ /* 0x000fc600078e02ff */
[----:B------:R-:W-:Y:S01]  /*1880*/  LOP3.LUT R8, R31, 0xffff, RZ, 0xc0, !PT ;  /* 0x0000ffff1f087812 */ /* 0x000fe200078ec0ff */
[----:B------:R-:W-:-:S04]  /*1890*/  IMAD.MOV R37, RZ, RZ, -R37 ;  /* 0x000000ffff257224 */ /* 0x000fc800078e0a25 */
[----:B------:R-:W-:Y:S01]  /*18a0*/  IMAD R8, R8, 0xaaab, RZ ;  /* 0x0000aaab08087824 */ /* 0x000fe200078e02ff */
[----:B------:R-:W-:-:S04]  /*18b0*/  PRMT R37, R37, 0x7710, RZ ;  /* 0x0000771025257816 */ /* 0x000fc800000000ff */
[----:B------:R-:W-:Y:S02]  /*18c0*/  SHF.R.U32.HI R36, RZ, 0x13, R8 ;  /* 0x00000013ff247819 */ /* 0x000fe40000011608 */
[----:B------:R-:W-:Y:S02]  /*18d0*/  IADD3 R37, PT, PT, R37, 0x30, R0 ;  /* 0x0000003025257810 */ /* 0x000fe40007ffe000 */
[----:B------:R-:W-:Y:S01]  /*18e0*/  PRMT R61, R36, 0x9910, RZ ;  /* 0x00009910243d7816 */ /* 0x000fe200000000ff */
[----:B------:R-:W1:Y:S01]  /*18f0*/  S2UR UR7, SR_CgaCtaId ;  /* 0x00000000000779c3 */ /* 0x000e620000008800 */
[----:B------:R-:W-:-:S03]  /*1900*/  LOP3.LUT R37, R37, 0xff, RZ, 0xc0, !PT ;  /* 0x000000ff25257812 */ /* 0x000fc600078ec0ff */
[----:B------:R-:W-:Y:S01]  /*1910*/  IMAD R61, R61, -0xc, R16 ;  /* 0xfffffff43d3d7824 */ /* 0x000fe200078e0210 */
[----:B0-----:R-:W-:Y:S01]  /*1920*/  IADD3 R7, PT, PT, R12, -0x8, RZ ;  /* 0xfffffff80c077810 */ /* 0x001fe20007ffe0ff */
[----:B------:R-:W-:-:S03]  /*1930*/  IMAD.HI.U32 R6, R37, 0x15555556, RZ ;  /* 0x1555555625067827 */ /* 0x000fc600078e00ff */
[----:B------:R-:W-:Y:S01]  /*1940*/  IADD3 R61, PT, PT, R61, -0x8, RZ ;  /* 0xfffffff83d3d7810 */ /* 0x000fe20007ffe0ff */
[----:B------:R-:W-:Y:S01]  /*1950*/  IMAD R12, R6, 0x2400, R29 ;  /* 0x00002400060c7824 */ /* 0x000fe200078e021d */
[----:B------:R-:W-:Y:S02]  /*1960*/  SHF.R.U32.HI R36, RZ, 0x15, R8 ;  /* 0x00000015ff247819 */ /* 0x000fe40000011608 */
[----:B------:R-:W-:Y:S01]  /*1970*/  LOP3.LUT R61, R61, 0xffff, RZ, 0xc0, !PT ;  /* 0x0000ffff3d3d7812 */ /* 0x000fe200078ec0ff */
[----:B------:R-:W-:Y:S01]  /*1980*/  IMAD.WIDE.U32 R6, R7, 0x4, R2 ;  /* 0x0000000407067825 */ /* 0x000fe200078e0002 */
[----:B------:R-:W-:Y:S02]  /*1990*/  PRMT R36, R36, 0x9910, RZ ;  /* 0x0000991024247816 */ /* 0x000fe400000000ff */
[----:B------:R-:W-:Y:S01]  /*19a0*/  ISETP.GT.U32.AND P0, PT, R61, 0x5, PT ;  /* 0x000000053d00780c */ /* 0x000fe20003f04070 */
[----:B------:R-:W-:Y:S02]  /*19b0*/  VIADD R29, R11, 0xfffffffc ;  /* 0xfffffffc0b1d7836 */ /* 0x000fe40000000000 */
[----:B------:R0:W4:Y:S01]  /*19c0*/  LDG.E.CONSTANT R11, desc[UR10][R6.64] ;  /* 0x0000000a060b7981 */ /* 0x000122000c1e9900 */
[----:B------:R-:W-:Y:S01]  /*19d0*/  IMAD R36, R36, 0x30, RZ ;  /* 0x0000003024247824 */ /* 0x000fe200078e02ff */
[----:B------:R-:W-:Y:S01]  /*19e0*/  UMOV UR8, 0x400 ;  /* 0x0000040000087882 */ /* 0x000fe20000000000 */
[----:B------:R-:W-:-:S04]  /*19f0*/  IMAD.HI.U32 R31, R31, -0x55555555, RZ ;  /* 0xaaaaaaab1f1f7827 */ /* 0x000fc800078e00ff */
[----:B0-----:R-:W-:Y:S01]  /*1a00*/  IMAD.WIDE.U32 R6, R29, 0x4, R2 ;  /* 0x000000041d067825 */ /* 0x001fe200078e0002 */
[----:B-1----:R-:W-:Y:S01]  /*1a10*/  ULEA UR7, UR7, UR8, 0x18 ;  /* 0x0000000807077291 */ /* 0x002fe2000f8ec0ff */
[----:B------:R-:W-:-:S03]  /*1a20*/  MOV R37, R17 ;  /* 0x0000001100257202 */ /* 0x000fc60000000f00 */
[----:B------:R0:W4:Y:S01]  /*1a30*/  LDG.E.CONSTANT R29, desc[UR10][R6.64] ;  /* 0x0000000a061d7981 */ /* 0x000122000c1e9900 */
[----:B------:R-:W-:Y:S02]  /*1a40*/  @!P0 IADD3 R37, PT, PT, R19, RZ, RZ ;  /* 0x000000ff13258210 */ /* 0x000fe40007ffe0ff */
[----:B------:R-:W-:Y:S01]  /*1a50*/  LEA R8, R0, UR7, 0x2 ;  /* 0x0000000700087c11 */ /* 0x000fe2000f8e10ff */
[----:B0-----:R-:W-:Y:S01]  /*1a60*/  IMAD.MOV R7, RZ, RZ, -R36 ;  /* 0x000000ffff077224 */ /* 0x001fe200078e0a24 */
[----:B------:R-:W-:-:S04]  /*1a70*/  SHF.R.U32.HI R6, RZ, 0x2, R31 ;  /* 0x00000002ff067819 */ /* 0x000fc8000001161f */
[----:B------:R-:W-:Y:S01]  /*1a80*/  PRMT R7, R7, 0x7710, RZ ;  /* 0x0000771007077816 */ /* 0x000fe200000000ff */
[----:B------:R-:W-:Y:S01]  /*1a90*/  IMAD R6, R6, -0x6, R37 ;  /* 0xfffffffa06067824 */ /* 0x000fe200078e0225 */
[----:B------:R-:W-:Y:S02]  /*1aa0*/  IADD3 R37, PT, PT, R0, 0x38, RZ ;  /* 0x0000003800257810 */ /* 0x000fe40007ffe0ff */
[----:B------:R-:W-:Y:S01]  /*1ab0*/  IADD3 R7, PT, PT, R7, 0x34, R0 ;  /* 0x0000003407077810 */ /* 0x000fe20007ffe000 */
[----:B--2---:R0:W-:Y:S01]  /*1ac0*/  STS [R8], R28 ;  /* 0x0000001c08007388 */ /* 0x0041e20000000800 */
[----:B------:R-:W-:Y:S02]  /*1ad0*/  SHF.R.U32.HI R31, RZ, 0x5, R31 ;  /* 0x00000005ff1f7819 */ /* 0x000fe4000001161f */
[----:B------:R-:W-:-:S03]  /*1ae0*/  LOP3.LUT R7, R7, 0xff, RZ, 0xc0, !PT ;  /* 0x000000ff07077812 */ /* 0x000fc600078ec0ff */
[----:B------:R-:W-:Y:S01]  /*1af0*/  IMAD R31, R31, 0x24000, R6 ;  /* 0x000240001f1f7824 */ /* 0x000fe200078e0206 */
[----:B0-----:R-:W-:Y:S01]  /*1b00*/  LOP3.LUT R28, R37, 0xffff, RZ, 0xc0, !PT ;  /* 0x0000ffff251c7812 */ /* 0x001fe200078ec0ff */
[----:B------:R-:W-:-:S04]  /*1b10*/  IMAD.HI.U32 R6, R7, 0x15555556, RZ ;  /* 0x1555555607067827 */ /* 0x000fc800078e00ff */
[----:B------:R-:W-:Y:S02]  /*1b20*/  IMAD R28, R28, 0xaaab, RZ ;  /* 0x0000aaab1c1c7824 */ /* 0x000fe400078e02ff */
[----:B------:R-:W-:-:S03]  /*1b30*/  IMAD R31, R6, 0x2400, R31 ;  /* 0x00002400061f7824 */ /* 0x000fc600078e021f */
[----:B------:R-:W-:-:S04]  /*1b40*/  SHF.R.U32.HI R6, RZ, 0x13, R28 ;  /* 0x00000013ff067819 */ /* 0x000fc8000001161c */
[----:B------:R-:W-:-:S05]  /*1b50*/  PRMT R7, R6, 0x9910, RZ ;  /* 0x0000991006077816 */ /* 0x000fca00000000ff */
[----:B------:R-:W-:-:S05]  /*1b60*/  IMAD R7, R7, -0xc, R16 ;  /* 0xfffffff407077824 */ /* 0x000fca00078e0210 */
[----:B------:R-:W-:-:S04]  /*1b70*/  IADD3 R7, PT, PT, R7, -0x4, RZ ;  /* 0xfffffffc07077810 */ /* 0x000fc80007ffe0ff */
[----:B------:R-:W-:-:S04]  /*1b80*/  LOP3.LUT R7, R7, 0xffff, RZ, 0xc0, !PT ;  /* 0x0000ffff07077812 */ /* 0x000fc800078ec0ff */
[----:B------:R-:W-:Y:S01]  /*1b90*/  ISETP.GT.U32.AND P0, PT, R7, 0x5, PT ;  /* 0x000000050700780c */ /* 0x000fe20003f04070 */
[----:B------:R-:W-:Y:S01]  /*1ba0*/  IMAD.WIDE.U32 R6, R23, 0x4, R2 ;  /* 0x0000000417067825 */ /* 0x000fe200078e0002 */
[----:B------:R-:W-:-:S03]  /*1bb0*/  LOP3.LUT R23, R10, 0xffff, RZ, 0xc0, !PT ;  /* 0x0000ffff0a177812 */ /* 0x000fc600078ec0ff */
[----:B------:R-:W-:-:S04]  /*1bc0*/  IMAD.HI.U32 R37, R37, -0x55555555, RZ ;  /* 0xaaaaaaab25257827 */ /* 0x000fc800078e00ff */
[----:B------:R-:W-:Y:S01]  /*1bd0*/  IMAD R23, R23, 0xaaab, RZ ;  /* 0x0000aaab17177824 */ /* 0x000fe200078e02ff */
[----:B------:R-:W-:Y:S01]  /*1be0*/  SHF.R.U32.HI R36, RZ, 0x2, R37 ;  /* 0x00000002ff247819 */ /* 0x000fe20000011625 */
[----:B------:R-:W-:Y:S01]  /*1bf0*/  IMAD.MOV.U32 R61, RZ, RZ, R17 ;  /* 0x000000ffff3d7224 */ /* 0x000fe200078e0011 */
[----:B---3--:R0:W-:Y:S01]  /*1c00*/  STS [R8+0x10], R22 ;  /* 0x0000101608007388 */ /* 0x0081e20000000800 */
[----:B------:R-:W-:-:S05]  /*1c10*/  @!P0 IADD3 R61, PT, PT, R19, RZ, RZ ;  /* 0x000000ff133d8210 */ /* 0x000fca0007ffe0ff */
[----:B------:R-:W-:Y:S01]  /*1c20*/  IMAD R36, R36, -0x6, R61 ;  /* 0xfffffffa24247824 */ /* 0x000fe200078e023d */
[----:B0-----:R-:W-:-:S04]  /*1c30*/  SHF.R.U32.HI R22, RZ, 0x13, R23 ;  /* 0x00000013ff167819 */ /* 0x001fc80000011617 */
[----:B------:R-:W-:-:S05]  /*1c40*/  PRMT R61, R22, 0x9910, RZ ;  /* 0x00009910163d7816 */ /* 0x000fca00000000ff */
[----:B------:R-:W-:-:S05]  /*1c50*/  IMAD R61, R61, -0xc, R16 ;  /* 0xfffffff43d3d7824 */ /* 0x000fca00078e0210 */
[----:B------:R-:W-:Y:S01]  /*1c60*/  LOP3.LUT R61, R61, 0xffff, RZ, 0xc0, !PT ;  /* 0x0000ffff3d3d7812 */ /* 0x000fe200078ec0ff */
[----:B-----5:R0:W-:Y:S03]  /*1c70*/  STS [R8+0x20], R21 ;  /* 0x0000201508007388 */ /* 0x0201e60000000800 */
[----:B------:R-:W-:Y:S01]  /*1c80*/  ISETP.GT.U32.AND P0, PT, R61, 0x5, PT ;  /* 0x000000053d00780c */ /* 0x000fe20003f04070 */
[----:B------:R-:W-:Y:S01]  /*1c90*/  IMAD.HI.U32 R10, R10, -0x55555555, RZ ;  /* 0xaaaaaaab0a0a7827 */ /* 0x000fe200078e00ff */
[----:B0-----:R0:W2:Y:S03]  /*1ca0*/  LDG.E.CONSTANT R21, desc[UR10][R6.64] ;  /* 0x0000000a06157981 */ /* 0x0010a6000c1e9900 */
[----:B------:R-:W-:-:S08]  /*1cb0*/  VIADD R22, R0, 0x40 ;  /* 0x0000004000167836 */ /* 0x000fd00000000000 */
[----:B------:R-:W-:Y:S02]  /*1cc0*/  @!P0 IADD3 R17, PT, PT, R19, RZ, RZ ;  /* 0x000000ff13118210 */ /* 0x000fe40007ffe0ff */
[----:B0-----:R-:W-:-:S05]  /*1cd0*/  SHF.R.U32.HI R6, RZ, 0x2, R10 ;  /* 0x00000002ff067819 */ /* 0x001fca000001160a */
[----:B------:R-:W-:Y:S01]  /*1ce0*/  IMAD R17, R6, -0x6, R17 ;  /* 0xfffffffa06117824 */ /* 0x000fe200078e0211 */
[----:B------:R-:W-:Y:S02]  /*1cf0*/  LOP3.LUT R6, R22, 0xffff, RZ, 0xc0, !PT ;  /* 0x0000ffff16067812 */ /* 0x000fe400078ec0ff */
[----:B------:R-:W-:Y:S02]  /*1d00*/  SHF.R.U32.HI R16, RZ, 0x5, R10 ;  /* 0x00000005ff107819 */ /* 0x000fe4000001160a */
[----:B------:R-:W-:Y:S01]  /*1d10*/  SHF.R.U32.HI R23, RZ, 0x15, R23 ;  /* 0x00000015ff177819 */ /* 0x000fe20000011617 */
[----:B------:R-:W-:Y:S01]  /*1d20*/  IMAD R6, R6, 0xaaab, RZ ;  /* 0x0000aaab06067824 */ /* 0x000fe200078e02ff */
[----:B------:R-:W-:Y:S01]  /*1d30*/  SHF.R.U32.HI R37, RZ, 0x5, R37 ;  /* 0x00000005ff257819 */ /* 0x000fe20000011625 */
[----:B------:R-:W-:Y:S01]  /*1d40*/  IMAD R16, R16, 0x24000, R17 ;  /* 0x0002400010107824 */ /* 0x000fe200078e0211 */
[----:B------:R-:W-:Y:S02]  /*1d50*/  SHF.R.U32.HI R28, RZ, 0x15, R28 ;  /* 0x00000015ff1c7819 */ /* 0x000fe4000001161c */
[----:B------:R-:W-:-:S02]  /*1d60*/  PRMT R23, R23, 0x9910, RZ ;  /* 0x0000991017177816 */ /* 0x000fc400000000ff */
[----:B------:R-:W-:Y:S02]  /*1d70*/  IADD3 R17, PT, PT, R0, 0x4c, RZ ;  /* 0x0000004c00117810 */ /* 0x000fe40007ffe0ff */
[----:B------:R-:W-:Y:S01]  /*1d80*/  SHF.R.U32.HI R19, RZ, 0x13, R6 ;  /* 0x00000013ff137819 */ /* 0x000fe20000011606 */
[----:B------:R-:W-:Y:S01]  /*1d90*/  IMAD R10, R37, 0x24000, R36 ;  /* 0x00024000250a7824 */ /* 0x000fe200078e0224 */
[----:B------:R-:W-:Y:S01]  /*1da0*/  PRMT R7, R28, 0x9910, RZ ;  /* 0x000099101c077816 */ /* 0x000fe200000000ff */
[----:B------:R-:W-:Y:S01]  /*1db0*/  IMAD R23, R23, 0x30, RZ ;  /* 0x0000003017177824 */ /* 0x000fe200078e02ff */
[----:B------:R-:W-:Y:S02]  /*1dc0*/  PRMT R28, R17, 0x9910, RZ ;  /* 0x00009910111c7816 */ /* 0x000fe400000000ff */
[----:B------:R-:W-:Y:S01]  /*1dd0*/  PRMT R36, R19, 0x9910, RZ ;  /* 0x0000991013247816 */ /* 0x000fe200000000ff */
[----:B------:R-:W-:Y:S01]  /*1de0*/  IMAD R7, R7, 0x30, RZ ;  /* 0x0000003007077824 */ /* 0x000fe200078e02ff */
[----:B------:R-:W-:-:S02]  /*1df0*/  MOV R19, R28 ;  /* 0x0000001c00137202 */ /* 0x000fc40000000f00 */
[----:B------:R-:W-:Y:S01]  /*1e00*/  IADD3 R23, PT, PT, RZ, -R23, RZ ;  /* 0x80000017ff177210 */ /* 0x000fe20007ffe0ff */
[----:B------:R-:W-:Y:S01]  /*1e10*/  IMAD.MOV.U32 R28, RZ, RZ, R36 ;  /* 0x000000ffff1c7224 */ /* 0x000fe200078e0024 */
[----:B------:R-:W-:Y:S02]  /*1e20*/  IADD3 R36, PT, PT, RZ, -R7, RZ ;  /* 0x80000007ff247210 */ /* 0x000fe40007ffe0ff */
[----:B------:R-:W-:Y:S01]  /*1e30*/  PRMT R7, R23, 0x7710, RZ ;  /* 0x0000771017077816 */ /* 0x000fe200000000ff */
[----:B------:R-:W-:-:S03]  /*1e40*/  IMAD R28, R28, -0xc, R19 ;  /* 0xfffffff41c1c7824 */ /* 0x000fc600078e0213 */
[----:B------:R-:W-:Y:S01]  /*1e50*/  IADD3 R7, PT, PT, R7, 0x3c, R0 ;  /* 0x0000003c07077810 */ /* 0x000fe20007ffe000 */
[----:B------:R-:W-:-:S03]  /*1e60*/  VIADD R28, R28, 0xfffffff4 ;  /* 0xfffffff41c1c7836 */ /* 0x000fc60000000000 */
[----:B------:R-:W-:Y:S02]  /*1e70*/  LOP3.LUT R7, R7, 0xff, RZ, 0xc0, !PT ;  /* 0x000000ff07077812 */ /* 0x000fe400078ec0ff */
[----:B------:R-:W-:-:S03]  /*1e80*/  LOP3.LUT R28, R28, 0xffff, RZ, 0xc0, !PT ;  /* 0x0000ffff1c1c7812 */ /* 0x000fc600078ec0ff */
[----:B------:R-:W-:Y:S01]  /*1e90*/  IMAD.HI.U32 R7, R7, 0x15555556, RZ ;  /* 0x1555555607077827 */ /* 0x000fe200078e00ff */
[----:B------:R-:W-:Y:S02]  /*1ea0*/  ISETP.GT.U32.AND P0, PT, R28, 0x5, PT ;  /* 0x000000051c00780c */ /* 0x000fe40003f04070 */
[----:B------:R-:W-:Y:S01]  /*1eb0*/  PRMT R23, R36, 0x7710, RZ ;  /* 0x0000771024177816 */ /* 0x000fe200000000ff */
[----:B------:R-:W-:Y:S01]  /*1ec0*/  IMAD R16, R7, 0x2400, R16 ;  /* 0x0000240007107824 */ /* 0x000fe200078e0210 */
[----:B------:R-:W-:Y:S01]  /*1ed0*/  IADD3 R7, PT, PT, R9, -0xc, RZ ;  /* 0xfffffff409077810 */ /* 0x000fe20007ffe0ff */
[----:B----4-:R0:W-:Y:S01]  /*1ee0*/  STS [R8+0x30], R20 ;  /* 0x0000301408007388 */ /* 0x0101e20000000800 */
[----:B------:R-:W-:Y:S02]  /*1ef0*/  IADD3 R23, PT, PT, R23, 0x38, R0 ;  /* 0x0000003817177810 */ /* 0x000fe40007ffe000 */
[----:B------:R-:W-:Y:S01]  /*1f00*/  SHF.R.U32.HI R9, RZ, 0x15, R6 ;  /* 0x00000015ff097819 */ /* 0x000fe20000011606 */
[----:B------:R-:W-:Y:S01]  /*1f10*/  IMAD.HI.U32 R22, R22, -0x55555555, RZ ;  /* 0xaaaaaaab16167827 */ /* 0x000fe200078e00ff */
[----:B------:R-:W-:-:S03]  /*1f20*/  LOP3.LUT R23, R23, 0xff, RZ, 0xc0, !PT ;  /* 0x000000ff17177812 */ /* 0x000fc600078ec0ff */
[C---:B------:R-:W-:Y:S01]  /*1f30*/  VIADD R28, R15.reuse, 0x40 ;  /* 0x000000400f1c7836 */ /* 0x040fe20000000000 */
[----:B0-----:R-:W-:Y:S02]  /*1f40*/  IADD3 R20, PT, PT, R15, 0x280, RZ ;  /* 0x000002800f147810 */ /* 0x001fe40007ffe0ff */
[----:B------:R-:W-:Y:S02]  /*1f50*/  PRMT R9, R9, 0x9910, RZ ;  /* 0x0000991009097816 */ /* 0x000fe400000000ff */
[----:B------:R-:W-:Y:S02]  /*1f60*/  MOV R37, R20 ;  /* 0x0000001400257202 */ /* 0x000fe40000000f00 */
[----:B------:R-:W-:Y:S02]  /*1f70*/  @!P0 IADD3 R37, PT, PT, R28, RZ, RZ ;  /* 0x000000ff1c258210 */ /* 0x000fe40007ffe0ff */
[----:B------:R-:W-:Y:S01]  /*1f80*/  SHF.R.U32.HI R36, RZ, 0x2, R22 ;  /* 0x00000002ff247819 */ /* 0x000fe20000011616 */
[----:B------:R-:W-:-:S04]  /*1f90*/  IMAD.HI.U32 R23, R23, 0x15555556, RZ ;  /* 0x1555555617177827 */ /* 0x000fc800078e00ff */
[----:B------:R-:W-:Y:S02]  /*1fa0*/  IMAD R9, R9, 0x30, RZ ;  /* 0x0000003009097824 */ /* 0x000fe400078e02ff */
[----:B------:R-:W-:-:S04]  /*1fb0*/  IMAD.WIDE.U32 R6, R7, 0x4, R2 ;  /* 0x0000000407067825 */ /* 0x000fc800078e0002 */
[----:B------:R-:W-:Y:S02]  /*1fc0*/  IMAD R36, R36, -0x6, R37 ;  /* 0xfffffffa24247824 */ /* 0x000fe400078e0225 */
[----:B------:R-:W-:Y:S02]  /*1fd0*/  IMAD.MOV R37, RZ, RZ, -R9 ;  /* 0x000000ffff257224 */ /* 0x000fe400078e0a09 */
[----:B------:R-:W-:Y:S02]  /*1fe0*/  IMAD R10, R23, 0x2400, R10 ;  /* 0x00002400170a7824 */ /* 0x000fe400078e020a */
[----:B------:R0:W3:Y:S01]  /*1ff0*/  LDG.E.CONSTANT R23, desc[UR10][R6.64] ;  /* 0x0000000a06177981 */ /* 0x0000e2000c1e9900 */
[----:B------:R-:W-:Y:S02]  /*2000*/  SHF.R.U32.HI R9, RZ, 0x5, R22 ;  /* 0x00000005ff097819 */ /* 0x000fe40000011616 */
[----:B------:R-:W-:Y:S02]  /*2010*/  IADD3 R22, PT, PT, R0, 0x44, RZ ;  /* 0x0000004400167810 */ /* 0x000fe40007ffe0ff */
[----:B0-----:R-:W-:Y:S01]  /*2020*/  PRMT R7, R37, 0x7710, RZ ;  /* 0x0000771025077816 */ /* 0x001fe200000000ff */
[----:B------:R-:W-:-:S03]  /*2030*/  IMAD R9, R9, 0x24000, R36 ;  /* 0x0002400009097824 */ /* 0x000fc600078e0224 */
[----:B------:R-:W-:Y:S02]  /*2040*/  IADD3 R7, PT, PT, R7, 0x40, R0 ;  /* 0x0000004007077810 */ /* 0x000fe40007ffe000 */
[----:B------:R-:W-:Y:S02]  /*2050*/  LOP3.LUT R36, R22, 0xffff, RZ, 0xc0, !PT ;  /* 0x0000ffff16247812 */ /* 0x000fe400078ec0ff */
[----:B------:R-:W-:-:S03]  /*2060*/  LOP3.LUT R7, R7, 0xff, RZ, 0xc0, !PT ;  /* 0x000000ff07077812 */ /* 0x000fc600078ec0ff */
[----:B------:R-:W-:Y:S02]  /*2070*/  IMAD R36, R36, 0xaaab, RZ ;  /* 0x0000aaab24247824 */ /* 0x000fe400078e02ff */
[----:B------:R-:W-:-:S04]  /*2080*/  IMAD.HI.U32 R6, R7, 0x15555556, RZ ;  /* 0x1555555607067827 */ /* 0x000fc800078e00ff */
[----:B------:R-:W-:Y:S01]  /*2090*/  IMAD R9, R6, 0x2400, R9 ;  /* 0x0000240006097824 */ /* 0x000fe200078e0209 */
[----:B------:R-:W-:-:S04]  /*20a0*/  SHF.R.U32.HI R6, RZ, 0x13, R36 ;  /* 0x00000013ff067819 */ /* 0x000fc80000011624 */
[----:B------:R-:W-:-:S05]  /*20b0*/  PRMT R6, R6, 0x9910, RZ ;  /* 0x0000991006067816 */ /* 0x000fca00000000ff */
[----:B------:R-:W-:-:S05]  /*20c0*/  IMAD R6, R6, -0xc, R19 ;  /* 0xfffffff406067824 */ /* 0x000fca00078e0213 */
[----:B------:R-:W-:Y:S01]  /*20d0*/  IADD3 R6, PT, PT, R6, -0x8, RZ ;  /* 0xfffffff806067810 */ /* 0x000fe20007ffe0ff */
[----:B------:R-:W-:-:S03]  /*20e0*/  VIADD R7, R30, 0xfffffff8 ;  /* 0xfffffff81e077836 */ /* 0x000fc60000000000 */
[----:B------:R-:W-:-:S04]  /*20f0*/  LOP3.LUT R6, R6, 0xffff, RZ, 0xc0, !PT ;  /* 0x0000ffff06067812 */ /* 0x000fc800078ec0ff */
[----:B------:R-:W-:Y:S01]  /*2100*/  ISETP.GT.U32.AND P0, PT, R6, 0x5, PT ;  /* 0x000000050600780c */ /* 0x000fe20003f04070 */
[----:B------:R-:W-:Y:S01]  /*2110*/  IMAD.WIDE.U32 R6, R7, 0x4, R2 ;  /* 0x0000000407067825 */ /* 0x000fe200078e0002 */
[----:B------:R-:W-:-:S04]  /*2120*/  IADD3 R37, PT, PT, R14, -0x4, RZ ;  /* 0xfffffffc0e257810 */ /* 0x000fc80007ffe0ff */
[----:B------:R0:W4:Y:S04]  /*2130*/  LDG.E.CONSTANT R14, desc[UR10][R6.64] ;  /* 0x0000000a060e7981 */ /* 0x000128000c1e9900 */
[----:B------:R1:W-:Y:S01]  /*2140*/  STS [R8+0x40], R18 ;  /* 0x0000401208007388 */ /* 0x0003e20000000800 */
[----:B0-----:R-:W-:-:S05]  /*2150*/  IMAD.WIDE.U32 R6, R37, 0x4, R2 ;  /* 0x0000000425067825 */ /* 0x001fca00078e0002 */
[----:B-1----:R0:W5:Y:S01]  /*2160*/  LDG.E.CONSTANT R18, desc[UR10][R6.64] ;  /* 0x0000000a06127981 */ /* 0x002162000c1e9900 */
[----:B------:R-:W-:Y:S01]  /*2170*/  SHF.R.U32.HI R36, RZ, 0x15, R36 ;  /* 0x00000015ff247819 */ /* 0x000fe20000011624 */
[----:B------:R-:W-:Y:S01]  /*2180*/  IMAD.HI.U32 R22, R22, -0x55555555, RZ ;  /* 0xaaaaaaab16167827 */ /* 0x000fe200078e00ff */
[----:B------:R-:W-:Y:S02]  /*2190*/  MOV R37, R20 ;  /* 0x0000001400257202 */ /* 0x000fe40000000f00 */
[----:B------:R-:W-:Y:S01]  /*21a0*/  PRMT R30, R36, 0x9910, RZ ;  /* 0x00009910241e7816 */ /* 0x000fe200000000ff */
[----:B------:R-:W-:Y:S01]  /*21b0*/  @!P0 IMAD.MOV R37, RZ, RZ, R28 ;  /* 0x000000ffff258224 */ /* 0x000fe200078e021c */
[--C-:B------:R-:W-:Y:S02]  /*21c0*/  SHF.R.U32.HI R36, RZ, 0x2, R22.reuse ;  /* 0x00000002ff247819 */ /* 0x100fe40000011616 */
[----:B------:R-:W-:Y:S01]  /*21d0*/  SHF.R.U32.HI R22, RZ, 0x5, R22 ;  /* 0x00000005ff167819 */ /* 0x000fe20000011616 */
[----:B------:R-:W-:-:S02]  /*21e0*/  IMAD R30, R30, 0x30, RZ ;  /* 0x000000301e1e7824 */ /* 0x000fc400078e02ff */
[----:B------:R-:W-:-:S03]  /*21f0*/  IMAD R61, R36, -0x6, R37 ;  /* 0xfffffffa243d7824 */ /* 0x000fc600078e0225 */
[----:B------:R-:W-:Y:S01]  /*2200*/  IADD3 R30, PT, PT, RZ, -R30, RZ ;  /* 0x8000001eff1e7210 */ /* 0x000fe20007ffe0ff */
[----:B------:R-:W-:Y:S01]  /*2210*/  IMAD R22, R22, 0x24000, R61 ;  /* 0x0002400016167824 */ /* 0x000fe200078e023d */
[----:B------:R-:W-:Y:S02]  /*2220*/  IADD3 R61, PT, PT, R0, 0x48, RZ ;  /* 0x00000048003d7810 */ /* 0x000fe40007ffe0ff */
[----:B------:R-:W-:Y:S02]  /*2230*/  PRMT R37, R30, 0x7710, RZ ;  /* 0x000077101e257816 */ /* 0x000fe400000000ff */
[----:B------:R-:W-:-:S05]  /*2240*/  LOP3.LUT R30, R61, 0xffff, RZ, 0xc0, !PT ;  /* 0x0000ffff3d1e7812 */ /* 0x000fca00078ec0ff */
[----:B------:R-:W-:-:S05]  /*2250*/  IMAD R30, R30, 0xaaab, RZ ;  /* 0x0000aaab1e1e7824 */ /* 0x000fca00078e02ff */
[----:B0-----:R-:W-:-:S04]  /*2260*/  SHF.R.U32.HI R6, RZ, 0x13, R30 ;  /* 0x00000013ff067819 */ /* 0x001fc8000001161e */
[----:B------:R-:W-:-:S05]  /*2270*/  PRMT R6, R6, 0x9910, RZ ;  /* 0x0000991006067816 */ /* 0x000fca00000000ff */
[----:B------:R-:W-:-:S04]  /*2280*/  IMAD R6, R6, -0xc, R19 ;  /* 0xfffffff406067824 */ /* 0x000fc800078e0213 */
[----:B------:R-:W-:Y:S01]  /*2290*/  VIADD R6, R6, 0xfffffffc ;  /* 0xfffffffc06067836 */ /* 0x000fe20000000000 */
[----:B------:R-:W-:-:S04]  /*22a0*/  IADD3 R37, PT, PT, R37, 0x44, R0 ;  /* 0x0000004425257810 */ /* 0x000fc80007ffe000 */
[----:B------:R-:W-:-:S04]  /*22b0*/  LOP3.LUT R6, R6, 0xffff, RZ, 0xc0, !PT ;  /* 0x0000ffff06067812 */ /* 0x000fc800078ec0ff */
[----:B------:R-:W-:Y:S02]  /*22c0*/  ISETP.GT.U32.AND P0, PT, R6, 0x5, PT ;  /* 0x000000050600780c */ /* 0x000fe40003f04070 */
[----:B------:R-:W-:Y:S02]  /*22d0*/  LOP3.LUT R37, R37, 0xff, RZ, 0xc0, !PT ;  /* 0x000000ff25257812 */ /* 0x000fe400078ec0ff */
[----:B------:R-:W-:Y:S01]  /*22e0*/  LOP3.LUT R36, R17, 0xffff, RZ, 0xc0, !PT ;  /* 0x0000ffff11247812 */ /* 0x000fe200078ec0ff */
[----:B------:R-:W-:-:S04]  /*22f0*/  IMAD.HI.U32 R61, R61, -0x55555555, RZ ;  /* 0xaaaaaaab3d3d7827 */ /* 0x000fc800078e00ff */
[----:B------:R-:W-:Y:S01]  /*2300*/  IMAD.HI.U32 R37, R37, 0x15555556, RZ ;  /* 0x1555555625257827 */ /* 0x000fe200078e00ff */
[----:B------:R-:W-:-:S03]  /*2310*/  MOV R62, R20 ;  /* 0x00000014003e7202 */ /* 0x000fc60000000f00 */
[----:B------:R-:W-:Y:S01]  /*2320*/  IMAD R36, R36, 0xaaab, RZ ;  /* 0x0000aaab24247824 */ /* 0x000fe200078e02ff */
[----:B------:R-:W-:Y:S01]  /*2330*/  @!P0 IADD3 R62, PT, PT, R28, RZ, RZ ;  /* 0x000000ff1c3e8210 */ /* 0x000fe20007ffe0ff */
[----:B------:R-:W-:Y:S01]  /*2340*/  IMAD R22, R37, 0x2400, R22 ;  /* 0x0000240025167824 */ /* 0x000fe200078e0216 */
[----:B------:R-:W-:Y:S01]  /*2350*/  SHF.R.U32.HI R37, RZ, 0x2, R61 ;  /* 0x00000002ff257819 */ /* 0x000fe2000001163d */
[----:B------:R0:W-:Y:S01]  /*2360*/  STS [R8+0x50], R11 ;  /* 0x0000500b08007388 */ /* 0x0001e20000000800 */
[----:B------:R-:W-:-:S04]  /*2370*/  IMAD.WIDE.U32 R6, R13, 0x4, R2 ;  /* 0x000000040d067825 */ /* 0x000fc800078e0002 */
[----:B------:R-:W-:Y:S01]  /*2380*/  IMAD R37, R37, -0x6, R62 ;  /* 0xfffffffa25257824 */ /* 0x000fe200078e023e */
[----:B------:R1:W5:Y:S01]  /*2390*/  LDG.E.CONSTANT R13, desc[UR10][R6.64] ;  /* 0x0000000a060d7981 */ /* 0x000362000c1e9900 */
[----:B0-----:R-:W-:-:S04]  /*23a0*/  SHF.R.U32.HI R11, RZ, 0x13, R36 ;  /* 0x00000013ff0b7819 */ /* 0x001fc80000011624 */
[----:B------:R-:W-:-:S05]  /*23b0*/  PRMT R62, R11, 0x9910, RZ ;  /* 0x000099100b3e7816 */ /* 0x000fca00000000ff */
[----:B------:R-:W-:-:S05]  /*23c0*/  IMAD R62, R62, -0xc, R19 ;  /* 0xfffffff43e3e7824 */ /* 0x000fca00078e0213 */
[----:B------:R-:W-:-:S04]  /*23d0*/  LOP3.LUT R62, R62, 0xffff, RZ, 0xc0, !PT ;  /* 0x0000ffff3e3e7812 */ /* 0x000fc800078ec0ff */
[----:B------:R-:W-:Y:S01]  /*23e0*/  ISETP.GT.U32.AND P0, PT, R62, 0x5, PT ;  /* 0x000000053e00780c */ /* 0x000fe20003f04070 */
[----:B------:R-:W-:Y:S01]  /*23f0*/  IMAD.HI.U32 R17, R17, -0x55555555, RZ ;  /* 0xaaaaaaab11117827 */ /* 0x000fe200078e00ff */
[----:B-1----:R-:W-:Y:S02]  /*2400*/  SHF.R.U32.HI R6, RZ, 0x5, R61 ;  /* 0x00000005ff067819 */ /* 0x002fe4000001163d */
[----:B------:R-:W-:Y:S02]  /*2410*/  SHF.R.U32.HI R36, RZ, 0x15, R36 ;  /* 0x00000015ff247819 */ /* 0x000fe40000011624 */
[----:B------:R-:W-:Y:S01]  /*2420*/  SHF.R.U32.HI R7, RZ, 0x2, R17 ;  /* 0x00000002ff077819 */ /* 0x000fe20000011611 */
[----:B------:R-:W-:-:S06]  /*2430*/  IMAD R11, R6, 0x24000, R37 ;  /* 0x00024000060b7824 */ /* 0x000fcc00078e0225 */
[----:B------:R-:W-:Y:S01]  /*2440*/  @!P0 IMAD.MOV R20, RZ, RZ, R28 ;  /* 0x000000ffff148224 */ /* 0x000fe200078e021c */
[----:B------:R-:W-:Y:S01]  /*2450*/  IADD3 R28, PT, PT, R0, 0x50, RZ ;  /* 0x00000050001c7810 */ /* 0x000fe20007ffe0ff */
[----:B------:R0:W-:Y:S01]  /*2460*/  STS [R8+0x60], R29 ;  /* 0x0000601d08007388 */ /* 0x0001e20000000800 */
[----:B------:R-:W-:Y:S02]  /*2470*/  SHF.R.U32.HI R30, RZ, 0x15, R30 ;  /* 0x00000015ff1e7819 */ /* 0x000fe4000001161e */
[----:B------:R-:W-:Y:S01]  /*2480*/  LOP3.LUT R6, R28, 0xffff, RZ, 0xc0, !PT ;  /* 0x0000ffff1c067812 */ /* 0x000fe200078ec0ff */
[----:B------:R-:W-:Y:S01]  /*2490*/  IMAD R20, R7, -0x6, R20 ;  /* 0xfffffffa07147824 */ /* 0x000fe200078e0214 */
[----:B------:R-:W-:Y:S02]  /*24a0*/  SHF.R.U32.HI R17, RZ, 0x5, R17 ;  /* 0x00000005ff117819 */ /* 0x000fe40000011611 */
[----:B------:R-:W-:Y:S01]  /*24b0*/  PRMT R7, R30, 0x9910, RZ ;  /* 0x000099101e077816 */ /* 0x000fe200000000ff */
[----:B------:R-:W-:Y:S01]  /*24c0*/  IMAD R6, R6, 0xaaab, RZ ;  /* 0x0000aaab06067824 */ /* 0x000fe200078e02ff */
[----:B0-----:R-:W-:-:S02]  /*24d0*/  PRMT R29, R36, 0x9910, RZ ;  /* 0x00009910241d7816 */ /* 0x001fc400000000ff */
[----:B------:R-:W-:Y:S01]  /*24e0*/  IADD3 R19, PT, PT, R0, 0x5c, RZ ;  /* 0x0000005c00137810 */ /* 0x000fe20007ffe0ff */
[----:B------:R-:W-:Y:S02]  /*24f0*/  IMAD R17, R17, 0x24000, R20 ;  /* 0x0002400011117824 */ /* 0x000fe400078e0214 */
[----:B------:R-:W-:Y:S01]  /*2500*/  IMAD R29, R29, 0x30, RZ ;  /* 0x000000301d1d7824 */ /* 0x000fe200078e02ff */
[----:B------:R-:W-:Y:S01]  /*2510*/  SHF.R.U32.HI R20, RZ, 0x13, R6 ;  /* 0x00000013ff147819 */ /* 0x000fe20000011606 */
[----:B------:R-:W-:Y:S01]  /*2520*/  IMAD R7, R7, 0x30, RZ ;  /* 0x0000003007077824 */ /* 0x000fe200078e02ff */
[----:B------:R-:W-:Y:S02]  /*2530*/  PRMT R30, R19, 0x9910, RZ ;  /* 0x00009910131e7816 */ /* 0x000fe400000000ff */
[----:B------:R-:W-:Y:S02]  /*2540*/  IADD3 R29, PT, PT, RZ, -R29, RZ ;  /* 0x8000001dff1d7210 */ /* 0x000fe40007ffe0ff */
[----:B------:R-:W-:Y:S01]  /*2550*/  PRMT R37, R20, 0x9910, RZ ;  /* 0x0000991014257816 */ /* 0x000fe200000000ff */
[----:B------:R-:W-:Y:S01]  /*2560*/  IMAD.MOV.U32 R20, RZ, RZ, R30 ;  /* 0x000000ffff147224 */ /* 0x000fe200078e001e */
[----:B------:R-:W-:-:S02]  /*2570*/  IADD3 R30, PT, PT, RZ, -R7, RZ ;  /* 0x80000007ff1e7210 */ /* 0x000fc40007ffe0ff */
[----:B------:R-:W-:-:S04]  /*2580*/  PRMT R7, R29, 0x7710, RZ ;  /* 0x000077101d077816 */ /* 0x000fc800000000ff */
[----:B------:R-:W-:Y:S01]  /*2590*/  IADD3 R7, PT, PT, R7, 0x4c, R0 ;  /* 0x0000004c07077810 */ /* 0x000fe20007ffe000 */
[----:B------:R-:W-:Y:S01]  /*25a0*/  IMAD R37, R37, -0xc, R20 ;  /* 0xfffffff425257824 */ /* 0x000fe200078e0214 */
[----:B------:R-:W-:Y:S02]  /*25b0*/  PRMT R29, R30, 0x7710, RZ ;  /* 0x000077101e1d7816 */ /* 0x000fe400000000ff */
[----:B------:R-:W-:Y:S01]  /*25c0*/  LOP3.LUT R7, R7, 0xff, RZ, 0xc0, !PT ;  /* 0x000000ff07077812 */ /* 0x000fe200078ec0ff */
[----:B------:R-:W-:Y:S01]  /*25d0*/  VIADD R37, R37, 0xfffffff4 ;  /* 0xfffffff425257836 */ /* 0x000fe20000000000 */
[----:B------:R-:W-:-:S03]  /*25e0*/  IADD3 R29, PT, PT, R29, 0x48, R0 ;  /* 0x000000481d1d7810 */ /* 0x000fc60007ffe000 */
[----:B------:R-:W-:Y:S01]  /*25f0*/  IMAD.HI.U32 R30, R7, 0x15555556, RZ ;  /* 0x15555556071e7827 */ /* 0x000fe200078e00ff */
[----:B------:R-:W-:Y:S02]  /*2600*/  IADD3 R7, PT, PT, R12, -0xc, RZ ;  /* 0xfffffff40c077810 */ /* 0x000fe40007ffe0ff */
[----:B------:R-:W-:Y:S02]  /*2610*/  LOP3.LUT R29, R29, 0xff, RZ, 0xc0, !PT ;  /* 0x000000ff1d1d7812 */ /* 0x000fe400078ec0ff */
[----:B------:R-:W-:Y:S02]  /*2620*/  LOP3.LUT R37, R37, 0xffff, RZ, 0xc0, !PT ;  /* 0x0000ffff25257812 */ /* 0x000fe400078ec0ff */
[----:B------:R-:W-:Y:S01]  /*2630*/  SHF.R.U32.HI R12, RZ, 0x15, R6 ;  /* 0x00000015ff0c7819 */ /* 0x000fe20000011606 */
[----:B------:R-:W-:Y:S01]  /*2640*/  IMAD.WIDE.U32 R6, R7, 0x4, R2 ;  /* 0x0000000407067825 */ /* 0x000fe200078e0002 */
[----:B------:R-:W-:-:S03]  /*2650*/  ISETP.GT.U32.AND P0, PT, R37, 0x5, PT ;  /* 0x000000052500780c */ /* 0x000fc60003f04070 */
[----:B------:R-:W-:Y:S01]  /*2660*/  IMAD.HI.U32 R36, R29, 0x15555556, RZ ;  /* 0x155555561d247827 */ /* 0x000fe200078e00ff */
[----:B------:R-:W-:-:S03]  /*2670*/  PRMT R29, R12, 0x9910, RZ ;  /* 0x000099100c1d7816 */ /* 0x000fc600000000ff */
[----:B------:R-:W-:Y:S02]  /*2680*/  IMAD R17, R30, 0x2400, R17 ;  /* 0x000024001e117824 */ /* 0x000fe400078e0211 */
[----:B------:R0:W5:Y:S01]  /*2690*/  LDG.E.CONSTANT R30, desc[UR10][R6.64] ;  /* 0x0000000a061e7981 */ /* 0x000162000c1e9900 */
[----:B------:R-:W-:Y:S02]  /*26a0*/  IMAD R29, R29, 0x30, RZ ;  /* 0x000000301d1d7824 */ /* 0x000fe400078e02ff */
[----:B------:R-:W-:Y:S01]  /*26b0*/  IMAD.HI.U32 R12, R28, -0x55555555, RZ ;  /* 0xaaaaaaab1c0c7827 */ /* 0x000fe200078e00ff */
[----:B--2---:R1:W-:Y:S03]  /*26c0*/  STS [R8+0x70], R21 ;  /* 0x0000701508007388 */ /* 0x0043e60000000800 */
[C---:B------:R-:W-:Y:S02]  /*26d0*/  VIADD R28, R15.reuse, 0x50 ;  /* 0x000000500f1c7836 */ /* 0x040fe40000000000 */
[----:B------:R-:W-:Y:S01]  /*26e0*/  IMAD.MOV R29, RZ, RZ, -R29 ;  /* 0x000000ffff1d7224 */ /* 0x000fe200078e0a1d */
[----:B-1----:R-:W-:Y:S01]  /*26f0*/  IADD3 R21, PT, PT, R15, 0x290, RZ ;  /* 0x000002900f157810 */ /* 0x002fe20007ffe0ff */
[----:B------:R-:W-:Y:S01]  /*2700*/  IMAD R11, R36, 0x2400, R11 ;  /* 0x00002400240b7824 */ /* 0x000fe200078e020b */
[----:B------:R-:W-:-:S02]  /*2710*/  SHF.R.U32.HI R36, RZ, 0x2, R12 ;  /* 0x00000002ff247819 */ /* 0x000fc4000001160c */
[----:B------:R-:W-:Y:S02]  /*2720*/  MOV R37, R21 ;  /* 0x0000001500257202 */ /* 0x000fe40000000f00 */
[----:B------:R-:W-:Y:S02]  /*2730*/  @!P0 IADD3 R37, PT, PT, R28, RZ, RZ ;  /* 0x000000ff1c258210 */ /* 0x000fe40007ffe0ff */
[----:B0-----:R-:W-:Y:S02]  /*2740*/  PRMT R7, R29, 0x7710, RZ ;  /* 0x000077101d077816 */ /* 0x001fe400000000ff */
[----:B------:R-:W-:Y:S01]  /*2750*/  IADD3 R29, PT, PT, R0, 0x54, RZ ;  /* 0x00000054001d7810 */ /* 0x000fe20007ffe0ff */
[----:B------:R-:W-:Y:S01]  /*2760*/  IMAD R37, R36, -0x6, R37 ;  /* 0xfffffffa24257824 */ /* 0x000fe200078e0225 */
[----:B------:R-:W-:Y:S02]  /*2770*/  IADD3 R7, PT, PT, R7, 0x50, R0 ;  /* 0x0000005007077810 */ /* 0x000fe40007ffe000 */
[----:B------:R-:W-:-:S02]  /*2780*/  LOP3.LUT R36, R29, 0xffff, RZ, 0xc0, !PT ;  /* 0x0000ffff1d247812 */ /* 0x000fc400078ec0ff */
[----:B------:R-:W-:Y:S02]  /*2790*/  SHF.R.U32.HI R12, RZ, 0x5, R12 ;  /* 0x00000005ff0c7819 */ /* 0x000fe4000001160c */
[----:B------:R-:W-:Y:S01]  /*27a0*/  LOP3.LUT R7, R7, 0xff, RZ, 0xc0, !PT ;  /* 0x000000ff07077812 */ /* 0x000fe200078ec0ff */
[----:B------:R-:W-:Y:S02]  /*27b0*/  IMAD R36, R36, 0xaaab, RZ ;  /* 0x0000aaab24247824 */ /* 0x000fe400078e02ff */
[----:B------:R-:W-:Y:S02]  /*27c0*/  IMAD R12, R12, 0x24000, R37 ;  /* 0x000240000c0c7824 */ /* 0x000fe400078e0225 */
[----:B------:R-:W-:Y:S01]  /*27d0*/  IMAD.HI.U32 R7, R7, 0x15555556, RZ ;  /* 0x1555555607077827 */ /* 0x000fe200078e00ff */
[----:B------:R-:W-:-:S03]  /*27e0*/  SHF.R.U32.HI R6, RZ, 0x13, R36 ;  /* 0x00000013ff067819 */ /* 0x000fc60000011624 */
[----:B------:R-:W-:Y:S01]  /*27f0*/  IMAD R12, R7, 0x2400, R12 ;  /* 0x00002400070c7824 */ /* 0x000fe200078e020c */
[----:B------:R-:W-:-:S05]  /*2800*/  PRMT R7, R6, 0x9910, RZ ;  /* 0x0000991006077816 */ /* 0x000fca00000000ff */
[----:B------:R-:W-:-:S05]  /*2810*/  IMAD R7, R7, -0xc, R20 ;  /* 0xfffffff407077824 */ /* 0x000fca00078e0214 */
[----:B------:R-:W-:-:S04]  /*2820*/  IADD3 R7, PT, PT, R7, -0x8, RZ ;  /* 0xfffffff807077810 */ /* 0x000fc80007ffe0ff */
[----:B------:R-:W-:Y:S01]  /*2830*/  LOP3.LUT R6, R7, 0xffff, RZ, 0xc0, !PT ;  /* 0x0000ffff07067812 */ /* 0x000fe200078ec0ff */
[----:B------:R-:W-:Y:S01]  /*2840*/  VIADD R7, R31, 0xfffffff8 ;  /* 0xfffffff81f077836 */ /* 0x000fe20000000000 */
[----:B------:R-:W-:Y:S02]  /*2850*/  IADD3 R31, PT, PT, R10, -0x4, RZ ;  /* 0xfffffffc0a1f7810 */ /* 0x000fe40007ffe0ff */
[----:B------:R-:W-:Y:S01]  /*2860*/  ISETP.GT.U32.AND P0, PT, R6, 0x5, PT ;  /* 0x000000050600780c */ /* 0x000fe20003f04070 */
[----:B------:R-:W-:Y:S01]  /*2870*/  IMAD.WIDE.U32 R6, R7, 0x4, R2 ;  /* 0x0000000407067825 */ /* 0x000fe200078e0002 */
[----:B------:R-:W-:-:S04]  /*2880*/  SHF.R.U32.HI R36, RZ, 0x15, R36 ;  /* 0x00000015ff247819 */ /* 0x000fc80000011624 */
[----:B------:R0:W2:Y:S01]  /*2890*/  LDG.E.CONSTANT R10, desc[UR10][R6.64] ;  /* 0x0000000a060a7981 */ /* 0x0000a2000c1e9900 */
[----:B------:R-:W-:-:S04]  /*28a0*/  IMAD.HI.U32 R29, R29, -0x55555555, RZ ;  /* 0xaaaaaaab1d1d7827 */ /* 0x000fc800078e00ff */
[----:B0-----:R-:W-:Y:S01]  /*28b0*/  IMAD.WIDE.U32 R6, R31, 0x4, R2 ;  /* 0x000000041f067825 */ /* 0x001fe200078e0002 */
[----:B------:R-:W-:-:S05]  /*28c0*/  PRMT R31, R36, 0x9910, RZ ;  /* 0x00009910241f7816 */ /* 0x000fca00000000ff */
[----:B------:R-:W-:Y:S01]  /*28d0*/  IMAD R31, R31, 0x30, RZ ;  /* 0x000000301f1f7824 */ /* 0x000fe200078e02ff */
[----:B------:R-:W-:-:S04]  /*28e0*/  MOV R37, R21 ;  /* 0x0000001500257202 */ /* 0x000fc80000000f00 */
[----:B------:R-:W-:Y:S01]  /*28f0*/  IADD3 R31, PT, PT, RZ, -R31, RZ ;  /* 0x8000001fff1f7210 */ /* 0x000fe20007ffe0ff */
[----:B------:R-:W-:Y:S01]  /*2900*/  @!P0 IMAD.MOV R37, RZ, RZ, R28 ;  /* 0x000000ffff258224 */ /* 0x000fe200078e021c */
[----:B------:R-:W-:Y:S02]  /*2910*/  SHF.R.U32.HI R36, RZ, 0x2, R29 ;  /* 0x00000002ff247819 */ /* 0x000fe4000001161d */
[----:B------:R-:W-:Y:S01]  /*2920*/  PRMT R31, R31, 0x7710, RZ ;  /* 0x000077101f1f7816 */ /* 0x000fe200000000ff */
[----:B---3--:R0:W-:Y:S02]  /*2930*/  STS [R8+0x80], R23 ;  /* 0x0000801708007388 */ /* 0x0081e40000000800 */
[----:B------:R-:W-:Y:S01]  /*2940*/  IMAD R36, R36, -0x6, R37 ;  /* 0xfffffffa24247824 */ /* 0x000fe200078e0225 */
[----:B------:R-:W-:Y:S02]  /*2950*/  IADD3 R31, PT, PT, R31, 0x54, R0 ;  /* 0x000000541f1f7810 */ /* 0x000fe40007ffe000 */
[----:B------:R-:W-:-:S02]  /*2960*/  IADD3 R37, PT, PT, R0, 0x58, RZ ;  /* 0x0000005800257810 */ /* 0x000fc40007ffe0ff */
[----:B------:R-:W-:Y:S01]  /*2970*/  SHF.R.U32.HI R29, RZ, 0x5, R29 ;  /* 0x00000005ff1d7819 */ /* 0x000fe2000001161d */
[----:B0-----:R0:W3:Y:S04]  /*2980*/  LDG.E.CONSTANT R23, desc[UR10][R6.64] ;  /* 0x0000000a06177981 */ /* 0x0010e8000c1e9900 */
[----:B------:R-:W-:Y:S01]  /*2990*/  IMAD R29, R29, 0x24000, R36 ;  /* 0x000240001d1d7824 */ /* 0x000fe200078e0224 */
[----:B0-----:R-:W-:Y:S02]  /*29a0*/  LOP3.LUT R6, R31, 0xff, RZ, 0xc0, !PT ;  /* 0x000000ff1f067812 */ /* 0x001fe400078ec0ff */
[----:B------:R-:W-:-:S03]  /*29b0*/  LOP3.LUT R31, R37, 0xffff, RZ, 0xc0, !PT ;  /* 0x0000ffff251f7812 */ /* 0x000fc600078ec0ff */
[----:B------:R-:W-:-:S04]  /*29c0*/  IMAD.HI.U32 R6, R6, 0x15555556, RZ ;  /* 0x1555555606067827 */ /* 0x000fc800078e00ff */
[----:B------:R-:W-:Y:S02]  /*29d0*/  IMAD R31, R31, 0xaaab, RZ ;  /* 0x0000aaab1f1f7824 */ /* 0x000fe400078e02ff */
[----:B------:R-:W-:-:S03]  /*29e0*/  IMAD R29, R6, 0x2400, R29 ;  /* 0x00002400061d7824 */ /* 0x000fc600078e021d */
[----:B------:R-:W-:-:S04]  /*29f0*/  SHF.R.U32.HI R6, RZ, 0x13, R31 ;  /* 0x00000013ff067819 */ /* 0x000fc8000001161f */
[----:B------:R-:W-:-:S05]  /*2a00*/  PRMT R7, R6, 0x9910, RZ ;  /* 0x0000991006077816 */ /* 0x000fca00000000ff */
[----:B------:R-:W-:-:S04]  /*2a10*/  IMAD R7, R7, -0xc, R20 ;  /* 0xfffffff407077824 */ /* 0x000fc800078e0214 */
[----:B------:R-:W-:-:S05]  /*2a20*/  VIADD R7, R7, 0xfffffffc ;  /* 0xfffffffc07077836 */ /* 0x000fca0000000000 */
[----:B------:R-:W-:-:S04]  /*2a30*/  LOP3.LUT R7, R7, 0xffff, RZ, 0xc0, !PT ;  /* 0x0000ffff07077812 */ /* 0x000fc800078ec0ff */
[----:B------:R-:W-:Y:S02]  /*2a40*/  ISETP.GT.U32.AND P0, PT, R7, 0x5, PT ;  /* 0x000000050700780c */ /* 0x000fe40003f04070 */
[----:B------:R-:W-:Y:S01]  /*2a50*/  LOP3.LUT R36, R19, 0xffff, RZ, 0xc0, !PT ;  /* 0x0000ffff13247812 */ /* 0x000fe200078ec0ff */
[----:B------:R-:W-:Y:S01]  /*2a60*/  IMAD.HI.U32 R37, R37, -0x55555555, RZ ;  /* 0xaaaaaaab25257827 */ /* 0x000fe200078e00ff */
[----:B------:R-:W-:-:S03]  /*2a70*/  MOV R61, R21 ;  /* 0x00000015003d7202 */ /* 0x000fc60000000f00 */
[----:B------:R-:W-:Y:S02]  /*2a80*/  IMAD R36, R36, 0xaaab, RZ ;  /* 0x0000aaab24247824 */ /* 0x000fe400078e02ff */
[----:B------:R-:W-:Y:S01]  /*2a90*/  IMAD.WIDE.U32 R6, R16, 0x4, R2 ;  /* 0x0000000410067825 */ /* 0x000fe200078e0002 */
[----:B------:R-:W-:Y:S01]  /*2aa0*/  SHF.R.U32.HI R16, RZ, 0x2, R37 ;  /* 0x00000002ff107819 */ /* 0x000fe20000011625 */
[----:B----4-:R0:W-:Y:S02]  /*2ab0*/  STS [R8+0x90], R14 ;  /* 0x0000900e08007388 */ /* 0x0101e40000000800 */
[----:B------:R-:W-:-:S05]  /*2ac0*/  @!P0 IADD3 R61, PT, PT, R28, RZ, RZ ;  /* 0x000000ff1c3d8210 */ /* 0x000fca0007ffe0ff */
[----:B------:R-:W-:Y:S01]  /*2ad0*/  IMAD R16, R16, -0x6, R61 ;  /* 0xfffffffa10107824 */ /* 0x000fe200078e023d */
[----:B0-----:R-:W-:-:S04]  /*2ae0*/  SHF.R.U32.HI R14, RZ, 0x13, R36 ;  /* 0x00000013ff0e7819 */ /* 0x001fc80000011624 */
[----:B------:R-:W-:-:S05]  /*2af0*/  PRMT R61, R14, 0x9910, RZ ;  /* 0x000099100e3d7816 */ /* 0x000fca00000000ff */
[----:B------:R-:W-:-:S05]  /*2b00*/  IMAD R61, R61, -0xc, R20 ;  /* 0xfffffff43d3d7824 */ /* 0x000fca00078e0214 */
[----:B------:R-:W-:-:S04]  /*2b10*/  LOP3.LUT R61, R61, 0xffff, RZ, 0xc0, !PT ;  /* 0x0000ffff3d3d7812 */ /* 0x000fc800078ec0ff */
[----:B------:R-:W-:Y:S01]  /*2b20*/  ISETP.GT.U32.AND P0, PT, R61, 0x5, PT ;  /* 0x000000053d00780c */ /* 0x000fe20003f04070 */
[----:B------:R-:W-:Y:S01]  /*2b30*/  IMAD.HI.U32 R19, R19, -0x55555555, RZ ;  /* 0xaaaaaaab13137827 */ /* 0x000fe200078e00ff */
[----:B-----5:R0:W-:Y:S04]  /*2b40*/  STS [R8+0xa0], R18 ;  /* 0x0000a01208007388 */ /* 0x0201e80000000800 */
[----:B0-----:R0:W4:Y:S07]  /*2b50*/  LDG.E.CONSTANT R18, desc[UR10][R6.64] ;  /* 0x0000000a06127981 */ /* 0x00112e000c1e9900 */
[----:B------:R-:W-:Y:S01]  /*2b60*/  @!P0 IMAD.MOV R21, RZ, RZ, R28 ;  /* 0x000000ffff158224 */ /* 0x000fe200078e021c */
[----:B------:R-:W-:-:S02]  /*2b70*/  IADD3 R28, PT, PT, R0, 0x60, RZ ;  /* 0x00000060001c7810 */ /* 0x000fc40007ffe0ff */
[--C-:B------:R-:W-:Y:S02]  /*2b80*/  SHF.R.U32.HI R14, RZ, 0x5, R19.reuse ;  /* 0x00000005ff0e7819 */ /* 0x100fe40000011613 */
[----:B0-----:R-:W-:Y:S02]  /*2b90*/  SHF.R.U32.HI R6, RZ, 0x2, R19 ;  /* 0x00000002ff067819 */ /* 0x001fe40000011613 */
[----:B------:R-:W-:-:S03]  /*2ba0*/  SHF.R.U32.HI R36, RZ, 0x15, R36 ;  /* 0x00000015ff247819 */ /* 0x000fc60000011624 */
[----:B------:R-:W-:Y:S01]  /*2bb0*/  IMAD R21, R6, -0x6, R21 ;  /* 0xfffffffa06157824 */ /* 0x000fe200078e0215 */
[----:B------:R-:W-:Y:S02]  /*2bc0*/  LOP3.LUT R6, R28, 0xffff, RZ, 0xc0, !PT ;  /* 0x0000ffff1c067812 */ /* 0x000fe400078ec0ff */
[----:B------:R-:W-:Y:S01]  /*2bd0*/  SHF.R.U32.HI R31, RZ, 0x15, R31 ;  /* 0x00000015ff1f7819 */ /* 0x000fe2000001161f */
[----:B------:R-:W-:Y:S01]  /*2be0*/  IMAD R14, R14, 0x24000, R21 ;  /* 0x000240000e0e7824 */ /* 0x000fe200078e0215 */
[----:B------:R-:W-:Y:S01]  /*2bf0*/  PRMT R21, R36, 0x9910, RZ ;  /* 0x0000991024157816 */ /* 0x000fe200000000ff */
[----:B------:R-:W-:Y:S01]  /*2c00*/  IMAD R6, R6, 0xaaab, RZ ;  /* 0x0000aaab06067824 */ /* 0x000fe200078e02ff */
[----:B------:R-:W-:Y:S02]  /*2c10*/  IADD3 R19, PT, PT, R0, 0x6c, RZ ;  /* 0x0000006c00137810 */ /* 0x000fe40007ffe0ff */
[----:B------:R-:W-:Y:S01]  /*2c20*/  PRMT R7, R31, 0x9910, RZ ;  /* 0x000099101f077816 */ /* 0x000fe200000000ff */
[----:B------:R-:W-:Y:S01]  /*2c30*/  IMAD R21, R21, 0x30, RZ ;  /* 0x0000003015157824 */ /* 0x000fe200078e02ff */
[----:B------:R-:W-:-:S02]  /*2c40*/  SHF.R.U32.HI R20, RZ, 0x13, R6 ;  /* 0x00000013ff147819 */ /* 0x000fc40000011606 */
[----:B------:R-:W-:Y:S01]  /*2c50*/  PRMT R31, R19, 0x9910, RZ ;  /* 0x00009910131f7816 */ /* 0x000fe200000000ff */
[----:B------:R-:W-:Y:S01]  /*2c60*/  IMAD R7, R7, 0x30, RZ ;  /* 0x0000003007077824 */ /* 0x000fe200078e02ff */
[----:B------:R-:W-:Y:S02]  /*2c70*/  PRMT R36, R20, 0x9910, RZ ;  /* 0x0000991014247816 */ /* 0x000fe400000000ff */
[----:B------:R-:W-:Y:S01]  /*2c80*/  IADD3 R21, PT, PT, RZ, -R21, RZ ;  /* 0x80000015ff157210 */ /* 0x000fe20007ffe0ff */
[----:B------:R-:W-:Y:S01]  /*2c90*/  IMAD.MOV.U32 R20, RZ, RZ, R31 ;  /* 0x000000ffff147224 */ /* 0x000fe200078e001f */
[----:B------:R-:W-:Y:S01]  /*2ca0*/  MOV R31, R36 ;  /* 0x00000024001f7202 */ /* 0x000fe20000000f00 */
[----:B------:R-:W-:Y:S01]  /*2cb0*/  IMAD.MOV R36, RZ, RZ, -R7 ;  /* 0x000000ffff247224 */ /* 0x000fe200078e0a07 */
[----:B------:R-:W-:-:S04]  /*2cc0*/  PRMT R7, R21, 0x7710, RZ ;  /* 0x0000771015077816 */ /* 0x000fc800000000ff */
[----:B------:R-:W-:-:S04]  /*2cd0*/  IADD3 R7, PT, PT, R7, 0x5c, R0 ;  /* 0x0000005c07077810 */ /* 0x000fc80007ffe000 */
[----:B------:R-:W-:Y:S01]  /*2ce0*/  LOP3.LUT R7, R7, 0xff, RZ, 0xc0, !PT ;  /* 0x000000ff07077812 */ /* 0x000fe200078ec0ff */
[----:B------:R-:W-:-:S04]  /*2cf0*/  IMAD R31, R31, -0xc, R20 ;  /* 0xfffffff41f1f7824 */ /* 0x000fc800078e0214 */
[----:B------:R-:W-:Y:S01]  /*2d00*/  IMAD.HI.U32 R7, R7, 0x15555556, RZ ;  /* 0x1555555607077827 */ /* 0x000fe200078e00ff */
[----:B------:R-:W-:-:S03]  /*2d10*/  IADD3 R31, PT, PT, R31, -0xc, RZ ;  /* 0xfffffff41f1f7810 */ /* 0x000fc60007ffe0ff */
[----:B------:R-:W-:Y:S01]  /*2d20*/  IMAD R14, R7, 0x2400, R14 ;  /* 0x00002400070e7824 */ /* 0x000fe200078e020e */
[----:B------:R-:W-:Y:S02]  /*2d30*/  IADD3 R7, PT, PT, R9, -0xc, RZ ;  /* 0xfffffff409077810 */ /* 0x000fe40007ffe0ff */
[----:B------:R-:W-:Y:S02]  /*2d40*/  LOP3.LUT R31, R31, 0xffff, RZ, 0xc0, !PT ;  /* 0x0000ffff1f1f7812 */ /* 0x000fe400078ec0ff */
[----:B------:R-:W-:Y:S01]  /*2d50*/  SHF.R.U32.HI R9, RZ, 0x15, R6 ;  /* 0x00000015ff097819 */ /* 0x000fe20000011606 */
[----:B------:R-:W-:Y:S01]  /*2d60*/  IMAD.WIDE.U32 R6, R7, 0x4, R2 ;  /* 0x0000000407067825 */ /* 0x000fe200078e0002 */
[----:B------:R-:W-:Y:S02]  /*2d70*/  PRMT R21, R36, 0x7710, RZ ;  /* 0x0000771024157816 */ /* 0x000fe400000000ff */
[----:B------:R-:W-:Y:S02]  /*2d80*/  ISETP.GT.U32.AND P0, PT, R31, 0x5, PT ;  /* 0x000000051f00780c */ /* 0x000fe40003f04070 */
[----:B------:R-:W-:Y:S01]  /*2d90*/  IADD3 R21, PT, PT, R21, 0x58, R0 ;  /* 0x0000005815157810 */ /* 0x000fe20007ffe000 */
[----:B------:R0:W5:Y:S01]  /*2da0*/  LDG.E.CONSTANT R31, desc[UR10][R6.64] ;  /* 0x0000000a061f7981 */ /* 0x000162000c1e9900 */
[----:B------:R-:W-:-:S02]  /*2db0*/  SHF.R.U32.HI R37, RZ, 0x5, R37 ;  /* 0x00000005ff257819 */ /* 0x000fc40000011625 */
[----:B------:R-:W-:Y:S02]  /*2dc0*/  LOP3.LUT R21, R21, 0xff, RZ, 0xc0, !PT ;  /* 0x000000ff15157812 */ /* 0x000fe400078ec0ff */
[----:B------:R-:W-:Y:S01]  /*2dd0*/  PRMT R36, R9, 0x9910, RZ ;  /* 0x0000991009247816 */ /* 0x000fe200000000ff */
[----:B------:R-:W-:Y:S02]  /*2de0*/  IMAD R16, R37, 0x24000, R16 ;  /* 0x0002400025107824 */ /* 0x000fe400078e0210 */
[----:B------:R-:W-:-:S04]  /*2df0*/  IMAD.HI.U32 R21, R21, 0x15555556, RZ ;  /* 0x1555555615157827 */ /* 0x000fc800078e00ff */
[----:B------:R-:W-:Y:S02]  /*2e00*/  IMAD R36, R36, 0x30, RZ ;  /* 0x0000003024247824 */ /* 0x000fe400078e02ff */
[----:B------:R-:W-:Y:S02]  /*2e10*/  IMAD R16, R21, 0x2400, R16 ;  /* 0x0000240015107824 */ /* 0x000fe400078e0210 */
[C---:B------:R-:W-:Y:S02]  /*2e20*/  VIADD R21, R15.reuse, 0x2a0 ;  /* 0x000002a00f157836 */ /* 0x040fe40000000000 */
[----:B------:R-:W-:Y:S01]  /*2e30*/  IMAD.HI.U32 R9, R28, -0x55555555, RZ ;  /* 0xaaaaaaab1c097827 */ /* 0x000fe200078e00ff */
[----:B------:R-:W-:Y:S01]  /*2e40*/  IADD3 R28, PT, PT, R15, 0x60, RZ ;  /* 0x000000600f1c7810 */ /* 0x000fe20007ffe0ff */
[----:B------:R1:W-:Y:S01]  /*2e50*/  STS [R8+0xb0], R13 ;  /* 0x0000b00d08007388 */ /* 0x0003e20000000800 */
[----:B------:R-:W-:Y:S02]  /*2e60*/  IADD3 R36, PT, PT, RZ, -R36, RZ ;  /* 0x80000024ff247210 */ /* 0x000fe40007ffe0ff */
[----:B------:R-:W-:Y:S01]  /*2e70*/  MOV R62, R21 ;  /* 0x00000015003e7202 */ /* 0x000fe20000000f00 */
[----:B------:R-:W-:Y:S01]  /*2e80*/  @!P0 IMAD.MOV R62, RZ, RZ, R28 ;  /* 0x000000ffff3e8224 */ /* 0x000fe200078e021c */
[----:B0-----:R-:W-:-:S02]  /*2e90*/  PRMT R7, R36, 0x7710, RZ ;  /* 0x0000771024077816 */ /* 0x001fc400000000ff */
[----:B-1----:R-:W-:Y:S02]  /*2ea0*/  SHF.R.U32.HI R13, RZ, 0x2, R9 ;  /* 0x00000002ff0d7819 */ /* 0x002fe40000011609 */
[----:B------:R-:W-:-:S03]  /*2eb0*/  IADD3 R7, PT, PT, R7, 0x60, R0 ;  /* 0x0000006007077810 */ /* 0x000fc60007ffe000 */
[----:B------:R-:W-:Y:S01]  /*2ec0*/  IMAD R62, R13, -0x6, R62 ;  /* 0xfffffffa0d3e7824 */ /* 0x000fe200078e023e */
[----:B------:R-:W-:Y:S02]  /*2ed0*/  IADD3 R13, PT, PT, R0, 0x64, RZ ;  /* 0x00000064000d7810 */ /* 0x000fe40007ffe0ff */
[----:B------:R-:W-:Y:S02]  /*2ee0*/  SHF.R.U32.HI R9, RZ, 0x5, R9 ;  /* 0x00000005ff097819 */ /* 0x000fe40000011609 */
[----:B------:R-:W-:Y:S02]  /*2ef0*/  LOP3.LUT R7, R7, 0xff, RZ, 0xc0, !PT ;  /* 0x000000ff07077812 */ /* 0x000fe400078ec0ff */
[----:B------:R-:W-:Y:S01]  /*2f00*/  LOP3.LUT R36, R13, 0xffff, RZ, 0xc0, !PT ;  /* 0x0000ffff0d247812 */ /* 0x000fe200078ec0ff */
[----:B------:R-:W-:Y:S02]  /*2f10*/  IMAD R9, R9, 0x24000, R62 ;  /* 0x0002400009097824 */ /* 0x000fe400078e023e */
[----:B------:R-:W-:-:S04]  /*2f20*/  IMAD.HI.U32 R6, R7, 0x15555556, RZ ;  /* 0x1555555607067827 */ /* 0x000fc800078e00ff */
[----:B------:R-:W-:Y:S02]  /*2f30*/  IMAD R36, R36, 0xaaab, RZ ;  /* 0x0000aaab24247824 */ /* 0x000fe400078e02ff */
[----:B------:R-:W-:-:S03]  /*2f40*/  IMAD R9, R6, 0x2400, R9 ;  /* 0x0000240006097824 */ /* 0x000fc600078e0209 */
[----:B------:R-:W-:-:S04]  /*2f50*/  SHF.R.U32.HI R6, RZ, 0x13, R36 ;  /* 0x00000013ff067819 */ /* 0x000fc80000011624 */
[----:B------:R-:W-:-:S05]  /*2f60*/  PRMT R7, R6, 0x9910, RZ ;  /* 0x0000991006077816 */ /* 0x000fca00000000ff */
[----:B------:R-:W-:-:S04]  /*2f70*/  IMAD R7, R7, -0xc, R20 ;  /* 0xfffffff407077824 */ /* 0x000fc800078e0214 */
[----:B------:R-:W-:-:S05]  /*2f80*/  VIADD R7, R7, 0xfffffff8 ;  /* 0xfffffff807077836 */ /* 0x000fca0000000000 */
[----:B------:R-:W-:Y:S02]  /*2f90*/  LOP3.LUT R6, R7, 0xffff, RZ, 0xc0, !PT ;  /* 0x0000ffff07067812 */ /* 0x000fe400078ec0ff */
[----:B------:R-:W-:Y:S02]  /*2fa0*/  IADD3 R7, PT, PT, R22, -0x8, RZ ;  /* 0xfffffff816077810 */ /* 0x000fe40007ffe0ff */
[----:B------:R-:W-:-:S03]  /*2fb0*/  ISETP.GT.U32.AND P0, PT, R6, 0x5, PT ;  /* 0x000000050600780c */ /* 0x000fc60003f04070 */
[----:B------:R-:W-:Y:S01]  /*2fc0*/  IMAD.WIDE.U32 R6, R7, 0x4, R2 ;  /* 0x0000000407067825 */ /* 0x000fe200078e0002 */
[----:B------:R-:W-:-:S04]  /*2fd0*/  IADD3 R37, PT, PT, R11, -0x4, RZ ;  /* 0xfffffffc0b257810 */ /* 0x000fc80007ffe0ff */
[----:B------:R0:W5:Y:S01]  /*2fe0*/  LDG.E.CONSTANT R11, desc[UR10][R6.64] ;  /* 0x0000000a060b7981 */ /* 0x000162000c1e9900 */
[----:B------:R-:W-:Y:S01]  /*2ff0*/  SHF.R.U32.HI R36, RZ, 0x15, R36 ;  /* 0x00000015ff247819 */ /* 0x000fe20000011624 */
[----:B------:R-:W-:-:S03]  /*3000*/  IMAD.HI.U32 R13, R13, -0x55555555, RZ ;  /* 0xaaaaaaab0d0d7827 */ /* 0x000fc600078e00ff */
[----:B------:R-:W-:Y:S01]  /*3010*/  PRMT R36, R36, 0x9910, RZ ;  /* 0x0000991024247816 */ /* 0x000fe200000000ff */
[----:B------:R1:W-:Y:S04]  /*3020*/  STS [R8+0xc0], R30 ;  /* 0x0000c01e08007388 */ /* 0x0003e80000000800 */
[----:B------:R-:W-:Y:S02]  /*3030*/  IMAD R36, R36, 0x30, RZ ;  /* 0x0000003024247824 */ /* 0x000fe400078e02ff */
[----:B0-----:R-:W-:-:S04]  /*3040*/  IMAD.WIDE.U32 R6, R37, 0x4, R2 ;  /* 0x0000000425067825 */ /* 0x001fc800078e0002 */
[----:B------:R-:W-:Y:S01]  /*3050*/  IMAD.MOV.U32 R37, RZ, RZ, R21 ;  /* 0x000000ffff257224 */ /* 0x000fe200078e0015 */
[----:B------:R-:W-:Y:S01]  /*3060*/  @!P0 IADD3 R37, PT, PT, R28, RZ, RZ ;  /* 0x000000ff1c258210 */ /* 0x000fe20007ffe0ff */
[----:B------:R0:W5:Y:S01]  /*3070*/  LDG.E.CONSTANT R22, desc[UR10][R6.64] ;  /* 0x0000000a06167981 */ /* 0x000162000c1e9900 */
[----:B-1----:R-:W-:Y:S02]  /*3080*/  SHF.R.U32.HI R30, RZ, 0x2, R13 ;  /* 0x00000002ff1e7819 */ /* 0x002fe4000001160d */
[----:B------:R-:W-:-:S03]  /*3090*/  IADD3 R36, PT, PT, RZ, -R36, RZ ;  /* 0x80000024ff247210 */ /* 0x000fc60007ffe0ff */
[----:B------:R-:W-:Y:S01]  /*30a0*/  IMAD R30, R30, -0x6, R37 ;  /* 0xfffffffa1e1e7824 */ /* 0x000fe200078e0225 */
[----:B------:R-:W-:Y:S01]  /*30b0*/  PRMT R37, R36, 0x7710, RZ ;  /* 0x0000771024257816 */ /* 0x000fe200000000ff */
[----:B------:R-:W-:Y:S01]  /*30c0*/  VIADD R36, R0, 0x68 ;  /* 0x0000006800247836 */ /* 0x000fe20000000000 */
[----:B------:R-:W-:Y:S02]  /*30d0*/  SHF.R.U32.HI R13, RZ, 0x5, R13 ;  /* 0x00000005ff0d7819 */ /* 0x000fe4000001160d */
[----:B------:R-:W-:-:S03]  /*30e0*/  IADD3 R37, PT, PT, R37, 0x64, R0 ;  /* 0x0000006425257810 */ /* 0x000fc60007ffe000 */
[----:B------:R-:W-:Y:S01]  /*30f0*/  IMAD R13, R13, 0x24000, R30 ;  /* 0x000240000d0d7824 */ /* 0x000fe200078e021e */
[----:B------:R-:W-:Y:S02]  /*3100*/  LOP3.LUT R37, R37, 0xff, RZ, 0xc0, !PT ;  /* 0x000000ff25257812 */ /* 0x000fe400078ec0ff */
[----:B------:R-:W-:-:S03]  /*3110*/  LOP3.LUT R30, R36, 0xffff, RZ, 0xc0, !PT ;  /* 0x0000ffff241e7812 */ /* 0x000fc600078ec0ff */
[----:B0-----:R-:W-:-:S04]  /*3120*/  IMAD.HI.U32 R6, R37, 0x15555556, RZ ;  /* 0x1555555625067827 */ /* 0x001fc800078e00ff */
        /* <DEDUP_REMOVED lines=8> */
[----:B------:R-:W-:-:S04]  /*31b0*/  IMAD.WIDE.U32 R6, R17, 0x4, R2 ;  /* 0x0000000411067825 */ /* 0x000fc800078e0002 */
[----:B------:R-:W-:Y:S01]  /*31c0*/  IMAD.HI.U32 R17, R36, -0x55555555, RZ ;  /* 0xaaaaaaab24117827 */ /* 0x000fe200078e00ff */
[----:B------:R-:W-:Y:S01]  /*31d0*/  LOP3.LUT R36, R19, 0xffff, RZ, 0xc0, !PT ;  /* 0x0000ffff13247812 */ /* 0x000fe200078ec0ff */
[----:B--2---:R0:W-:Y:S04]  /*31e0*/  STS [R8+0xd0], R10 ;  /* 0x0000d00a08007388 */ /* 0x0041e80000000800 */
[----:B------:R-:W-:-:S05]  /*31f0*/  IMAD R36, R36, 0xaaab, RZ ;  /* 0x0000aaab24247824 */ /* 0x000fca00078e02ff */
[----:B0-----:R-:W-:-:S04]  /*3200*/  SHF.R.U32.HI R10, RZ, 0x13, R36 ;  /* 0x00000013ff0a7819 */ /* 0x001fc80000011624 */
[----:B------:R-:W-:-:S05]  /*3210*/  PRMT R61, R10, 0x9910, RZ ;  /* 0x000099100a3d7816 */ /* 0x000fca00000000ff */
[----:B------:R-:W-:Y:S01]  /*3220*/  IMAD R61, R61, -0xc, R20 ;  /* 0xfffffff43d3d7824 */ /* 0x000fe200078e0214 */
[----:B------:R-:W-:Y:S01]  /*3230*/  MOV R62, R21 ;  /* 0x00000015003e7202 */ /* 0x000fe20000000f00 */
[----:B------:R-:W-:-:S03]  /*3240*/  @!P0 IMAD.MOV R62, RZ, RZ, R28 ;  /* 0x000000ffff3e8224 */ /* 0x000fc600078e021c */
[----:B------:R-:W-:-:S04]  /*3250*/  LOP3.LUT R61, R61, 0xffff, RZ, 0xc0, !PT ;  /* 0x0000ffff3d3d7812 */ /* 0x000fc800078ec0ff */
[----:B------:R-:W-:Y:S01]  /*3260*/  ISETP.GT.U32.AND P0, PT, R61, 0x5, PT ;  /* 0x000000053d00780c */ /* 0x000fe20003f04070 */
[----:B---3--:R0:W-:Y:S01]  /*3270*/  STS [R8+0xe0], R23 ;  /* 0x0000e01708007388 */ /* 0x0081e20000000800 */
[----:B------:R-:W-:-:S03]  /*3280*/  IMAD.HI.U32 R19, R19, -0x55555555, RZ ;  /* 0xaaaaaaab13137827 */ /* 0x000fc600078e00ff */
[----:B0-----:R0:W2:Y:S08]  /*3290*/  LDG.E.CONSTANT R23, desc[UR10][R6.64] ;  /* 0x0000000a06177981 */ /* 0x0010b0000c1e9900 */
[----:B------:R-:W-:Y:S02]  /*32a0*/  @!P0 IADD3 R21, PT, PT, R28, RZ, RZ ;  /* 0x000000ff1c158210 */ /* 0x000fe40007ffe0ff */
[----:B------:R-:W-:-:S02]  /*32b0*/  SHF.R.U32.HI R36, RZ, 0x15, R36 ;  /* 0x00000015ff247819 */ /* 0x000fc40000011624 */
[--C-:B0-----:R-:W-:Y:S02]  /*32c0*/  SHF.R.U32.HI R6, RZ, 0x2, R19.reuse ;  /* 0x00000002ff067819 */ /* 0x101fe40000011613 */
[----:B------:R-:W-:-:S03]  /*32d0*/  SHF.R.U32.HI R19, RZ, 0x5, R19 ;  /* 0x00000005ff137819 */ /* 0x000fc60000011613 */
[----:B------:R-:W-:Y:S01]  /*32e0*/  IMAD R6, R6, -0x6, R21 ;  /* 0xfffffffa06067824 */ /* 0x000fe200078e0215 */
[----:B------:R-:W-:Y:S02]  /*32f0*/  SHF.R.U32.HI R30, RZ, 0x15, R30 ;  /* 0x00000015ff1e7819 */ /* 0x000fe4000001161e */
[--C-:B------:R-:W-:Y:S02]  /*3300*/  SHF.R.U32.HI R37, RZ, 0x2, R17.reuse ;  /* 0x00000002ff257819 */ /* 0x100fe40000011611 */
[----:B------:R-:W-:Y:S01]  /*3310*/  SHF.R.U32.HI R10, RZ, 0x5, R17 ;  /* 0x00000005ff0a7819 */ /* 0x000fe20000011611 */
[----:B------:R-:W-:Y:S01]  /*3320*/  IMAD R17, R19, 0x24000, R6 ;  /* 0x0002400013117824 */ /* 0x000fe200078e0206 */
[----:B------:R-:W-:Y:S02]  /*3330*/  PRMT R28, R36, 0x9910, RZ ;  /* 0x00009910241c7816 */ /* 0x000fe400000000ff */
[----:B------:R-:W-:Y:S02]  /*3340*/  IADD3 R19, PT, PT, R0, 0x70, RZ ;  /* 0x0000007000137810 */ /* 0x000fe40007ffe0ff */
[----:B------:R-:W-:Y:S01]  /*3350*/  PRMT R7, R30, 0x9910, RZ ;  /* 0x000099101e077816 */ /* 0x000fe200000000ff */
[----:B------:R-:W-:Y:S01]  /*3360*/  IMAD R28, R28, 0x30, RZ ;  /* 0x000000301c1c7824 */ /* 0x000fe200078e02ff */
[----:B------:R-:W-:Y:S01]  /*3370*/  LOP3.LUT R6, R19, 0xffff, RZ, 0xc0, !PT ;  /* 0x0000ffff13067812 */ /* 0x000fe200078ec0ff */
[----:B------:R-:W-:-:S02]  /*3380*/  IMAD R37, R37, -0x6, R62 ;  /* 0xfffffffa25257824 */ /* 0x000fc400078e023e */
[----:B------:R-:W-:Y:S02]  /*3390*/  IMAD R7, R7, 0x30, RZ ;  /* 0x0000003007077824 */ /* 0x000fe400078e02ff */
[----:B------:R-:W-:Y:S02]  /*33a0*/  IMAD.MOV R28, RZ, RZ, -R28 ;  /* 0x000000ffff1c7224 */ /* 0x000fe400078e0a1c */
[----:B------:R-:W-:Y:S02]  /*33b0*/  IMAD R6, R6, 0xaaab, RZ ;  /* 0x0000aaab06067824 */ /* 0x000fe400078e02ff */
[----:B------:R-:W-:Y:S01]  /*33c0*/  IMAD R10, R10, 0x24000, R37 ;  /* 0x000240000a0a7824 */ /* 0x000fe200078e0225 */
[----:B------:R-:W-:Y:S01]  /*33d0*/  IADD3 R37, PT, PT, RZ, -R7, RZ ;  /* 0x80000007ff257210 */ /* 0x000fe20007ffe0ff */
[----:B------:R-:W-:Y:S01]  /*33e0*/  VIADD R20, R0, 0x7c ;  /* 0x0000007c00147836 */ /* 0x000fe20000000000 */
[----:B------:R-:W-:Y:S02]  /*33f0*/  PRMT R7, R28, 0x7710, RZ ;  /* 0x000077101c077816 */ /* 0x000fe400000000ff */
[----:B------:R-:W-:-:S02]  /*3400*/  SHF.R.U32.HI R21, RZ, 0x13, R6 ;  /* 0x00000013ff157819 */ /* 0x000fc40000011606 */
[----:B------:R-:W-:Y:S02]  /*3410*/  IADD3 R7, PT, PT, R7, 0x6c, R0 ;  /* 0x0000006c07077810 */ /* 0x000fe40007ffe000 */
[----:B------:R-:W-:Y:S02]  /*3420*/  PRMT R30, R20, 0x9910, RZ ;  /* 0x00009910141e7816 */ /* 0x000fe400000000ff */
[----:B------:R-:W-:Y:S02]  /*3430*/  PRMT R36, R21, 0x9910, RZ ;  /* 0x0000991015247816 */ /* 0x000fe400000000ff */
[----:B------:R-:W-:Y:S02]  /*3440*/  LOP3.LUT R7, R7, 0xff, RZ, 0xc0, !PT ;  /* 0x000000ff07077812 */ /* 0x000fe400078ec0ff */
[----:B------:R-:W-:Y:S02]  /*3450*/  MOV R21, R30 ;  /* 0x0000001e00157202 */ /* 0x000fe40000000f00 */
[----:B------:R-:W-:Y:S01]  /*3460*/  MOV R30, R36 ;  /* 0x00000024001e7202 */ /* 0x000fe20000000f00 */
[----:B------:R-:W-:-:S04]  /*3470*/  IMAD.HI.U32 R28, R7, 0x15555556, RZ ;  /* 0x15555556071c7827 */ /* 0x000fc800078e00ff */
[----:B------:R-:W-:Y:S02]  /*3480*/  VIADD R7, R12, 0xfffffff4 ;  /* 0xfffffff40c077836 */ /* 0x000fe40000000000 */
[----:B------:R-:W-:Y:S01]  /*3490*/  IMAD R30, R30, -0xc, R21 ;  /* 0xfffffff41e1e7824 */ /* 0x000fe200078e0215 */
[----:B------:R-:W-:Y:S01]  /*34a0*/  SHF.R.U32.HI R12, RZ, 0x15, R6 ;  /* 0x00000015ff0c7819 */ /* 0x000fe20000011606 */
[----:B------:R-:W-:Y:S01]  /*34b0*/  IMAD.WIDE.U32 R6, R7, 0x4, R2 ;  /* 0x0000000407067825 */ /* 0x000fe200078e0002 */
[----:B------:R-:W-:Y:S02]  /*34c0*/  PRMT R37, R37, 0x7710, RZ ;  /* 0x0000771025257816 */ /* 0x000fe400000000ff */
[----:B------:R-:W-:Y:S02]  /*34d0*/  IADD3 R30, PT, PT, R30, -0xc, RZ ;  /* 0xfffffff41e1e7810 */ /* 0x000fe40007ffe0ff */
[----:B------:R-:W-:Y:S02]  /*34e0*/  PRMT R36, R12, 0x9910, RZ ;  /* 0x000099100c247816 */ /* 0x000fe400000000ff */
[----:B------:R0:W3:Y:S01]  /*34f0*/  LDG.E.CONSTANT R12, desc[UR10][R6.64] ;  /* 0x0000000a060c7981 */ /* 0x0000e2000c1e9900 */
[----:B------:R-:W-:-:S02]  /*3500*/  LOP3.LUT R30, R30, 0xffff, RZ, 0xc0, !PT ;  /* 0x0000ffff1e1e7812 */ /* 0x000fc400078ec0ff */
[----:B------:R-:W-:Y:S02]  /*3510*/  IADD3 R37, PT, PT, R37, 0x68, R0 ;  /* 0x0000006825257810 */ /* 0x000fe40007ffe000 */
[----:B------:R-:W-:Y:S02]  /*3520*/  ISETP.GT.U32.AND P0, PT, R30, 0x5, PT ;  /* 0x000000051e00780c */ /* 0x000fe40003f04070 */
[----:B------:R-:W-:Y:S01]  /*3530*/  LOP3.LUT R37, R37, 0xff, RZ, 0xc0, !PT ;  /* 0x000000ff25257812 */ /* 0x000fe200078ec0ff */
[----:B------:R-:W-:Y:S01]  /*3540*/  IMAD R17, R28, 0x2400, R17 ;  /* 0x000024001c117824 */ /* 0x000fe200078e0211 */
[----:B------:R-:W-:Y:S01]  /*3550*/  IADD3 R28, PT, PT, R15, 0x2b0, RZ ;  /* 0x000002b00f1c7810 */ /* 0x000fe20007ffe0ff */
[----:B------:R-:W-:Y:S01]  /*3560*/  IMAD.HI.U32 R19, R19, -0x55555555, RZ ;  /* 0xaaaaaaab13137827 */ /* 0x000fe200078e00ff */
[----:B------:R-:W-:-:S03]  /*3570*/  IADD3 R30, PT, PT, R15, 0x70, RZ ;  /* 0x000000700f1e7810 */ /* 0x000fc60007ffe0ff */
[----:B------:R-:W-:Y:S01]  /*3580*/  IMAD.HI.U32 R37, R37, 0x15555556, RZ ;  /* 0x1555555625257827 */ /* 0x000fe200078e00ff */
[----:B----4-:R1:W-:Y:S03]  /*3590*/  STS [R8+0xf0], R18 ;  /* 0x0000f01208007388 */ /* 0x0103e60000000800 */
[----:B------:R-:W-:Y:S02]  /*35a0*/  IMAD R10, R37, 0x2400, R10 ;  /* 0x00002400250a7824 */ /* 0x000fe400078e020a */
[----:B------:R-:W-:Y:S01]  /*35b0*/  IMAD.MOV.U32 R37, RZ, RZ, R28 ;  /* 0x000000ffff257224 */ /* 0x000fe200078e001c */
[----:B------:R-:W-:Y:S01]  /*35c0*/  @!P0 IADD3 R37, PT, PT, R30, RZ, RZ ;  /* 0x000000ff1e258210 */ /* 0x000fe20007ffe0ff */
[----:B------:R-:W-:Y:S01]  /*35d0*/  IMAD R36, R36, 0x30, RZ ;  /* 0x0000003024247824 */ /* 0x000fe200078e02ff */
[----:B-1----:R-:W-:-:S04]  /*35e0*/  SHF.R.U32.HI R18, RZ, 0x2, R19 ;  /* 0x00000002ff127819 */ /* 0x002fc80000011613 */
[----:B------:R-:W-:Y:S01]  /*35f0*/  IADD3 R36, PT, PT, RZ, -R36, RZ ;  /* 0x80000024ff247210 */ /* 0x000fe20007ffe0ff */
[----:B------:R-:W-:Y:S01]  /*3600*/  IMAD R37, R18, -0x6, R37 ;  /* 0xfffffffa12257824 */ /* 0x000fe200078e0225 */
[----:B------:R-:W-:Y:S01]  /*3610*/  SHF.R.U32.HI R18, RZ, 0x5, R19 ;  /* 0x00000005ff127819 */ /* 0x000fe20000011613 */
[----:B------:R-:W-:Y:S01]  /*3620*/  VIADD R19, R0, 0x74 ;  /* 0x0000007400137836 */ /* 0x000fe20000000000 */
[----:B0-----:R-:W-:-:S04]  /*3630*/  PRMT R7, R36, 0x7710, RZ ;  /* 0x0000771024077816 */ /* 0x001fc800000000ff */
[----:B------:R-:W-:-:S05]  /*3640*/  LOP3.LUT R36, R19, 0xffff, RZ, 0xc0, !PT ;  /* 0x0000ffff13247812 */ /* 0x000fca00078ec0ff */
[----:B------:R-:W-:-:S05]  /*3650*/  IMAD R36, R36, 0xaaab, RZ ;  /* 0x0000aaab24247824 */ /* 0x000fca00078e02ff */
[----:B------:R-:W-:-:S04]  /*3660*/  SHF.R.U32.HI R6, RZ, 0x13, R36 ;  /* 0x00000013ff067819 */ /* 0x000fc80000011624 */
[----:B------:R-:W-:-:S05]  /*3670*/  PRMT R6, R6, 0x9910, RZ ;  /* 0x0000991006067816 */ /* 0x000fca00000000ff */
[----:B------:R-:W-:-:S05]  /*3680*/  IMAD R6, R6, -0xc, R21 ;  /* 0xfffffff406067824 */ /* 0x000fca00078e0215 */
[----:B------:R-:W-:Y:S02]  /*3690*/  IADD3 R6, PT, PT, R6, -0x8, RZ ;  /* 0xfffffff806067810 */ /* 0x000fe40007ffe0ff */
[----:B------:R-:W-:Y:S02]  /*36a0*/  IADD3 R7, PT, PT, R7, 0x70, R0 ;  /* 0x0000007007077810 */ /* 0x000fe40007ffe000 */
[----:B------:R-:W-:Y:S02]  /*36b0*/  LOP3.LUT R6, R6, 0xffff, RZ, 0xc0, !PT ;  /* 0x0000ffff06067812 */ /* 0x000fe400078ec0ff */
[----:B------:R-:W-:Y:S02]  /*36c0*/  LOP3.LUT R7, R7, 0xff, RZ, 0xc0, !PT ;  /* 0x000000ff07077812 */ /* 0x000fe400078ec0ff */
[----:B------:R-:W-:Y:S01]  /*36d0*/  ISETP.GT.U32.AND P0, PT, R6, 0x5, PT ;  /* 0x000000050600780c */ /* 0x000fe20003f04070 */
[----:B------:R-:W-:Y:S01]  /*36e0*/  IMAD R18, R18, 0x24000, R37 ;  /* 0x0002400012127824 */ /* 0x000fe200078e0225 */
[----:B------:R-:W-:Y:S01]  /*36f0*/  SHF.R.U32.HI R36, RZ, 0x15, R36 ;  /* 0x00000015ff247819 */ /* 0x000fe20000011624 */
[----:B------:R-:W-:-:S04]  /*3700*/  IMAD.HI.U32 R7, R7, 0x15555556, RZ ;  /* 0x1555555607077827 */ /* 0x000fc800078e00ff */
[----:B------:R-:W-:Y:S01]  /*3710*/  IMAD.HI.U32 R19, R19, -0x55555555, RZ ;  /* 0xaaaaaaab13137827 */ /* 0x000fe200078e00ff */
[----:B------:R-:W-:Y:S01]  /*3720*/  PRMT R36, R36, 0x9910, RZ ;  /* 0x0000991024247816 */ /* 0x000fe200000000ff */
[----:B-----5:R0:W-:Y:S01]  /*3730*/  STS [R8+0x100], R31 ;  /* 0x0001001f08007388 */ /* 0x0201e20000000800 */
[----:B------:R-:W-:Y:S01]  /*3740*/  MOV R62, R28 ;  /* 0x0000001c003e7202 */ /* 0x000fe20000000f00 */
[----:B------:R-:W-:Y:S01]  /*3750*/  IMAD R18, R7, 0x2400, R18 ;  /* 0x0000240007127824 */ /* 0x000fe200078e0212 */
[----:B------:R-:W-:Y:S02]  /*3760*/  IADD3 R7, PT, PT, R29, -0x8, RZ ;  /* 0xfffffff81d077810 */ /* 0x000fe40007ffe0ff */
[----:B------:R-:W-:Y:S01]  /*3770*/  @!P0 IADD3 R62, PT, PT, R30, RZ, RZ ;  /* 0x000000ff1e3e8210 */ /* 0x000fe20007ffe0ff */
[----:B------:R-:W-:Y:S01]  /*3780*/  IMAD R36, R36, 0x30, RZ ;  /* 0x0000003024247824 */ /* 0x000fe200078e02ff */
[----:B0-----:R-:W-:Y:S01]  /*3790*/  SHF.R.U32.HI R31, RZ, 0x2, R19 ;  /* 0x00000002ff1f7819 */ /* 0x001fe20000011613 */
[----:B------:R-:W-:-:S04]  /*37a0*/  IMAD.WIDE.U32 R6, R7, 0x4, R2 ;  /* 0x0000000407067825 */ /* 0x000fc800078e0002 */
[----:B------:R-:W-:Y:S02]  /*37b0*/  IMAD R62, R31, -0x6, R62 ;  /* 0xfffffffa1f3e7824 */ /* 0x000fe400078e023e */
[----:B------:R-:W-:Y:S02]  /*37c0*/  IMAD.MOV R31, RZ, RZ, -R36 ;  /* 0x000000ffff1f7224 */ /* 0x000fe400078e0a24 */
[----:B------:R-:W-:Y:S02]  /*37d0*/  VIADD R29, R16, 0xfffffffc ;  /* 0xfffffffc101d7836 */ /* 0x000fe40000000000 */
[----:B------:R0:W4:Y:S01]  /*37e0*/  LDG.E.CONSTANT R16, desc[UR10][R6.64] ;  /* 0x0000000a06107981 */ /* 0x000122000c1e9900 */
[----:B------:R-:W-:Y:S02]  /*37f0*/  PRMT R31, R31, 0x7710, RZ ;  /* 0x000077101f1f7816 */ /* 0x000fe400000000ff */
[----:B------:R-:W-:Y:S02]  /*3800*/  IADD3 R36, PT, PT, R0, 0x78, RZ ;  /* 0x0000007800247810 */ /* 0x000fe40007ffe0ff */
[----:B------:R-:W-:Y:S01]  /*3810*/  IADD3 R31, PT, PT, R31, 0x74, R0 ;  /* 0x000000741f1f7810 */ /* 0x000fe20007ffe000 */
[----:B0-----:R-:W-:Y:S01]  /*3820*/  IMAD.WIDE.U32 R6, R29, 0x4, R2 ;  /* 0x000000041d067825 */ /* 0x001fe200078e0002 */
[----:B------:R-:W-:-:S04]  /*3830*/  SHF.R.U32.HI R19, RZ, 0x5, R19 ;  /* 0x00000005ff137819 */ /* 0x000fc80000011613 */
[----:B------:R0:W5:Y:S01]  /*3840*/  LDG.E.CONSTANT R29, desc[UR10][R6.64] ;  /* 0x0000000a061d7981 */ /* 0x000162000c1e9900 */
        /* <DEDUP_REMOVED lines=15> */
[----:B------:R0:W-:Y:S02]  /*3940*/  STS [R8+0x110], R11 ;  /* 0x0001100b08007388 */ /* 0x0001e40000000800 */
[----:B------:R-:W-:Y:S02]  /*3950*/  IMAD.MOV.U32 R62, RZ, RZ, R28 ;  /* 0x000000ffff3e7224 */ /* 0x000fe400078e001c */
[----:B------:R-:W-:Y:S01]  /*3960*/  IMAD R36, R36, 0xaaab, RZ ;  /* 0x0000aaab24247824 */ /* 0x000fe200078e02ff */
[----:B------:R-:W-:Y:S02]  /*3970*/  SHF.R.U32.HI R37, RZ, 0x2, R14 ;  /* 0x00000002ff257819 */ /* 0x000fe4000001160e */
[----:B------:R-:W-:Y:S02]  /*3980*/  @!P0 IADD3 R62, PT, PT, R30, RZ, RZ ;  /* 0x000000ff1e3e8210 */ /* 0x000fe40007ffe0ff */
[----:B0-----:R-:W-:-:S03]  /*3990*/  SHF.R.U32.HI R11, RZ, 0x13, R36 ;  /* 0x00000013ff0b7819 */ /* 0x001fc60000011624 */
[----:B------:R-:W-:Y:S01]  /*39a0*/  IMAD R37, R37, -0x6, R62 ;  /* 0xfffffffa25257824 */ /* 0x000fe200078e023e */
[----:B------:R-:W-:-:S05]  /*39b0*/  PRMT R62, R11, 0x9910, RZ ;  /* 0x000099100b3e7816 */ /* 0x000fca00000000ff */
[----:B------:R-:W-:-:S05]  /*39c0*/  IMAD R62, R62, -0xc, R21 ;  /* 0xfffffff43e3e7824 */ /* 0x000fca00078e0215 */
[----:B------:R-:W-:-:S04]  /*39d0*/  LOP3.LUT R62, R62, 0xffff, RZ, 0xc0, !PT ;  /* 0x0000ffff3e3e7812 */ /* 0x000fc800078ec0ff */
[----:B------:R-:W-:Y:S01]  /*39e0*/  ISETP.GT.U32.AND P0, PT, R62, 0x5, PT ;  /* 0x000000053e00780c */ /* 0x000fe20003f04070 */
[----:B------:R0:W-:Y:S01]  /*39f0*/  STS [R8+0x120], R22 ;  /* 0x0001201608007388 */ /* 0x0001e20000000800 */
[----:B------:R-:W-:-:S03]  /*3a00*/  IMAD.HI.U32 R20, R20, -0x55555555, RZ ;  /* 0xaaaaaaab14147827 */ /* 0x000fc600078e00ff */
[----:B0-----:R0:W5:Y:S08]  /*3a10*/  LDG.E.CONSTANT R22, desc[UR10][R6.64] ;  /* 0x0000000a06167981 */ /* 0x001170000c1e9900 */
[----:B------:R-:W-:Y:S02]  /*3a20*/  @!P0 IADD3 R28, PT, PT, R30, RZ, RZ ;  /* 0x000000ff1e1c8210 */ /* 0x000fe40007ffe0ff */
[----:B0-----:R-:W-:-:S02]  /*3a30*/  SHF.R.U32.HI R7, RZ, 0x2, R20 ;  /* 0x00000002ff077819 */ /* 0x001fc40000011614 */
[----:B------:R-:W-:-:S03]  /*3a40*/  SHF.R.U32.HI R6, RZ, 0x5, R14 ;  /* 0x00000005ff067819 */ /* 0x000fc6000001160e */
[----:B------:R-:W-:Y:S02]  /*3a50*/  IMAD R7, R7, -0x6, R28 ;  /* 0xfffffffa07077824 */ /* 0x000fe400078e021c */
[----:B------:R-:W-:Y:S01]  /*3a60*/  VIADD R28, R0, 0x80 ;  /* 0x00000080001c7836 */ /* 0x000fe20000000000 */
[----:B------:R-:W-:Y:S01]  /*3a70*/  SHF.R.U32.HI R36, RZ, 0x15, R36 ;  /* 0x00000015ff247819 */ /* 0x000fe20000011624 */
[----:B------:R-:W-:Y:S01]  /*3a80*/  IMAD R11, R6, 0x24000, R37 ;  /* 0x00024000060b7824 */ /* 0x000fe200078e0225 */
[----:B------:R-:W-:Y:S02]  /*3a90*/  SHF.R.U32.HI R20, RZ, 0x5, R20 ;  /* 0x00000005ff147819 */ /* 0x000fe40000011614 */
[----:B------:R-:W-:Y:S02]  /*3aa0*/  LOP3.LUT R6, R28, 0xffff, RZ, 0xc0, !PT ;  /* 0x0000ffff1c067812 */ /* 0x000fe400078ec0ff */
[----:B------:R-:W-:Y:S02]  /*3ab0*/  SHF.R.U32.HI R31, RZ, 0x15, R31 ;  /* 0x00000015ff1f7819 */ /* 0x000fe4000001161f */
[----:B------:R-:W-:Y:S01]  /*3ac0*/  PRMT R30, R36, 0x9910, RZ ;  /* 0x00009910241e7816 */ /* 0x000fe200000000ff */
[----:B------:R-:W-:Y:S01]  /*3ad0*/  IMAD R14, R20, 0x24000, R7 ;  /* 0x00024000140e7824 */ /* 0x000fe200078e0207 */
[----:B------:R-:W-:Y:S01]  /*3ae0*/  PRMT R7, R31, 0x9910, RZ ;  /* 0x000099101f077816 */ /* 0x000fe200000000ff */
[----:B------:R-:W-:Y:S01]  /*3af0*/  IMAD R6, R6, 0xaaab, RZ ;  /* 0x0000aaab06067824 */ /* 0x000fe200078e02ff */
[----:B------:R-:W-:Y:S01]  /*3b00*/  IADD3 R20, PT, PT, R0, 0x8c, RZ ;  /* 0x0000008c00147810 */ /* 0x000fe20007ffe0ff */
[----:B------:R-:W-:-:S02]  /*3b10*/  IMAD R30, R30, 0x30, RZ ;  /* 0x000000301e1e7824 */ /* 0x000fc400078e02ff */
[----:B------:R-:W-:Y:S01]  /*3b20*/  IMAD R7, R7, 0x30, RZ ;  /* 0x0000003007077824 */ /* 0x000fe200078e02ff */
[----:B------:R-:W-:Y:S01]  /*3b30*/  SHF.R.U32.HI R21, RZ, 0x13, R6 ;  /* 0x00000013ff157819 */ /* 0x000fe20000011606 */
[----:B------:R-:W-:Y:S01]  /*3b40*/  IMAD.MOV R30, RZ, RZ, -R30 ;  /* 0x000000ffff1e7224 */ /* 0x000fe200078e0a1e */
[----:B------:R-:W-:Y:S02]  /*3b50*/  PRMT R31, R20, 0x9910, RZ ;  /* 0x00009910141f7816 */ /* 0x000fe400000000ff */
[----:B------:R-:W-:Y:S02]  /*3b60*/  PRMT R36, R21, 0x9910, RZ ;  /* 0x0000991015247816 */ /* 0x000fe400000000ff */
[----:B------:R-:W-:Y:S02]  /*3b70*/  MOV R21, R31 ;  /* 0x0000001f00157202 */ /* 0x000fe40000000f00 */
[----:B------:R-:W-:Y:S02]  /*3b80*/  IADD3 R31, PT, PT, RZ, -R7, RZ ;  /* 0x80000007ff1f7210 */ /* 0x000fe40007ffe0ff */
[----:B------:R-:W-:-:S04]  /*3b90*/  PRMT R7, R30, 0x7710, RZ ;  /* 0x000077101e077816 */ /* 0x000fc800000000ff */
[----:B------:R-:W-:-:S04]  /*3ba0*/  IADD3 R7, PT, PT, R7, 0x7c, R0 ;  /* 0x0000007c07077810 */ /* 0x000fc80007ffe000 */
[----:B------:R-:W-:Y:S02]  /*3bb0*/  LOP3.LUT R7, R7, 0xff, RZ, 0xc0, !PT ;  /* 0x000000ff07077812 */ /* 0x000fe400078ec0ff */
[----:B------:R-:W-:-:S03]  /*3bc0*/  PRMT R31, R31, 0x7710, RZ ;  /* 0x000077101f1f7816 */ /* 0x000fc600000000ff */
[----:B------:R-:W-:Y:S01]  /*3bd0*/  IMAD.HI.U32 R7, R7, 0x15555556, RZ ;  /* 0x1555555607077827 */ /* 0x000fe200078e00ff */
[----:B------:R-:W-:-:S03]  /*3be0*/  IADD3 R31, PT, PT, R31, 0x78, R0 ;  /* 0x000000781f1f7810 */ /* 0x000fc60007ffe000 */
[----:B------:R-:W-:Y:S02]  /*3bf0*/  IMAD R14, R7, 0x2400, R14 ;  /* 0x00002400070e7824 */ /* 0x000fe400078e020e */
[----:B------:R-:W-:Y:S01]  /*3c00*/  VIADD R7, R9, 0xfffffff4 ;  /* 0xfffffff409077836 */ /* 0x000fe20000000000 */
[----:B------:R-:W-:Y:S02]  /*3c10*/  LOP3.LUT R31, R31, 0xff, RZ, 0xc0, !PT ;  /* 0x000000ff1f1f7812 */ /* 0x000fe400078ec0ff */
[----:B------:R-:W-:Y:S01]  /*3c20*/  SHF.R.U32.HI R9, RZ, 0x15, R6 ;  /* 0x00000015ff097819 */ /* 0x000fe20000011606 */
[----:B------:R-:W-:-:S04]  /*3c30*/  IMAD.WIDE.U32 R6, R7, 0x4, R2 ;  /* 0x0000000407067825 */ /* 0x000fc800078e0002 */
[----:B------:R-:W-:Y:S02]  /*3c40*/  IMAD.HI.U32 R30, R31, 0x15555556, RZ ;  /* 0x155555561f1e7827 */ /* 0x000fe400078e00ff */
[----:B------:R0:W5:Y:S02]  /*3c50*/  LDG.E.CONSTANT R31, desc[UR10][R6.64] ;  /* 0x0000000a061f7981 */ /* 0x000164000c1e9900 */
[----:B------:R-:W-:Y:S02]  /*3c60*/  IMAD R36, R36, -0xc, R21 ;  /* 0xfffffff424247824 */ /* 0x000fe400078e0215 */
[----:B------:R-:W-:Y:S01]  /*3c70*/  IMAD R11, R30, 0x2400, R11 ;  /* 0x000024001e0b7824 */ /* 0x000fe200078e020b */
[----:B------:R-:W-:Y:S02]  /*3c80*/  PRMT R30, R9, 0x9910, RZ ;  /* 0x00009910091e7816 */ /* 0x000fe400000000ff */
[----:B------:R-:W-:-:S04]  /*3c90*/  IADD3 R36, PT, PT, R36, -0xc, RZ ;  /* 0xfffffff424247810 */ /* 0x000fc80007ffe0ff */
[----:B------:R-:W-:Y:S01]  /*3ca0*/  LOP3.LUT R36, R36, 0xffff, RZ, 0xc0, !PT ;  /* 0x0000ffff24247812 */ /* 0x000fe200078ec0ff */
[----:B------:R-:W-:-:S03]  /*3cb0*/  IMAD R30, R30, 0x30, RZ ;  /* 0x000000301e1e7824 */ /* 0x000fc600078e02ff */
[----:B------:R-:W-:Y:S02]  /*3cc0*/  ISETP.GT.U32.AND P0, PT, R36, 0x5, PT ;  /* 0x000000052400780c */ /* 0x000fe40003f04070 */
[----:B------:R-:W-:Y:S01]  /*3cd0*/  IADD3 R30, PT, PT, RZ, -R30, RZ ;  /* 0x8000001eff1e7210 */ /* 0x000fe20007ffe0ff */
[----:B--2---:R1:W-:Y:S01]  /*3ce0*/  STS [R8+0x130], R23 ;  /* 0x0001301708007388 */ /* 0x0043e20000000800 */
[----:B------:R-:W-:Y:S01]  /*3cf0*/  IMAD.HI.U32 R9, R28, -0x55555555, RZ ;  /* 0xaaaaaaab1c097827 */ /* 0x000fe200078e00ff */
[C---:B------:R-:W-:Y:S02]  /*3d00*/  IADD3 R28, PT, PT, R15.reuse, 0x80, RZ ;  /* 0x000000800f1c7810 */ /* 0x040fe40007ffe0ff */
[----:B0-----:R-:W-:Y:S01]  /*3d10*/  PRMT R7, R30, 0x7710, RZ ;  /* 0x000077101e077816 */ /* 0x001fe200000000ff */
[----:B------:R-:W-:Y:S01]  /*3d20*/  VIADD R30, R0, 0x84 ;  /* 0x00000084001e7836 */ /* 0x000fe20000000000 */
[----:B-1----:R-:W-:Y:S02]  /*3d30*/  IADD3 R23, PT, PT, R15, 0x2c0, RZ ;  /* 0x000002c00f177810 */ /* 0x002fe40007ffe0ff */
[----:B------:R-:W-:-:S03]  /*3d40*/  SHF.R.U32.HI R36, RZ, 0x2, R9 ;  /* 0x00000002ff247819 */ /* 0x000fc60000011609 */
[----:B------:R-:W-:Y:S01]  /*3d50*/  IMAD.MOV.U32 R37, RZ, RZ, R23 ;  /* 0x000000ffff257224 */ /* 0x000fe200078e0017 */
[----:B------:R-:W-:Y:S02]  /*3d60*/  @!P0 IADD3 R37, PT, PT, R28, RZ, RZ ;  /* 0x000000ff1c258210 */ /* 0x000fe40007ffe0ff */
[----:B------:R-:W-:Y:S02]  /*3d70*/  IADD3 R7, PT, PT, R7, 0x80, R0 ;  /* 0x0000008007077810 */ /* 0x000fe40007ffe000 */
[----:B------:R-:W-:Y:S01]  /*3d80*/  LOP3.LUT R6, R30, 0xffff, RZ, 0xc0, !PT ;  /* 0x0000ffff1e067812 */ /* 0x000fe200078ec0ff */
[----:B------:R-:W-:Y:S01]  /*3d90*/  IMAD R36, R36, -0x6, R37 ;  /* 0xfffffffa24247824 */ /* 0x000fe200078e0225 */
[----:B------:R-:W-:Y:S02]  /*3da0*/  SHF.R.U32.HI R9, RZ, 0x5, R9 ;  /* 0x00000005ff097819 */ /* 0x000fe40000011609 */
[----:B------:R-:W-:Y:S01]  /*3db0*/  LOP3.LUT R7, R7, 0xff, RZ, 0xc0, !PT ;  /* 0x000000ff07077812 */ /* 0x000fe200078ec0ff */
[----:B------:R-:W-:-:S02]  /*3dc0*/  IMAD R6, R6, 0xaaab, RZ ;  /* 0x0000aaab06067824 */ /* 0x000fc400078e02ff */
[----:B------:R-:W-:Y:S02]  /*3dd0*/  IMAD R9, R9, 0x24000, R36 ;  /* 0x0002400009097824 */ /* 0x000fe400078e0224 */
[----:B------:R-:W-:Y:S01]  /*3de0*/  IMAD.HI.U32 R36, R7, 0x15555556, RZ ;  /* 0x1555555607247827 */ /* 0x000fe200078e00ff */
[----:B------:R-:W-:-:S03]  /*3df0*/  SHF.R.U32.HI R7, RZ, 0x13, R6 ;  /* 0x00000013ff077819 */ /* 0x000fc60000011606 */
[----:B------:R-:W-:Y:S01]  /*3e00*/  IMAD R9, R36, 0x2400, R9 ;  /* 0x0000240024097824 */ /* 0x000fe200078e0209 */
[----:B------:R-:W-:-:S05]  /*3e10*/  PRMT R36, R7, 0x9910, RZ ;  /* 0x0000991007247816 */ /* 0x000fca00000000ff */
[----:B------:R-:W-:-:S05]  /*3e20*/  IMAD R36, R36, -0xc, R21 ;  /* 0xfffffff424247824 */ /* 0x000fca00078e0215 */
[----:B------:R-:W-:-:S04]  /*3e30*/  IADD3 R36, PT, PT, R36, -0x8, RZ ;  /* 0xfffffff824247810 */ /* 0x000fc80007ffe0ff */
[----:B------:R-:W-:-:S04]  /*3e40*/  LOP3.LUT R36, R36, 0xffff, RZ, 0xc0, !PT ;  /* 0x0000ffff24247812 */ /* 0x000fc800078ec0ff */
[----:B------:R-:W-:Y:S01]  /*3e50*/  ISETP.GT.U32.AND P0, PT, R36, 0x5, PT ;  /* 0x000000052400780c */ /* 0x000fe20003f04070 */
[----:B------:R-:W-:Y:S01]  /*3e60*/  VIADD R7, R10, 0xfffffffc ;  /* 0xfffffffc0a077836 */ /* 0x000fe20000000000 */
[----:B------:R-:W-:Y:S01]  /*3e70*/  SHF.R.U32.HI R10, RZ, 0x15, R6 ;  /* 0x00000015ff0a7819 */ /* 0x000fe20000011606 */
[----:B------:R-:W-:Y:S01]  /*3e80*/  IMAD.HI.U32 R30, R30, -0x55555555, RZ ;  /* 0xaaaaaaab1e1e7827 */ /* 0x000fe200078e00ff */
[----:B------:R-:W-:Y:S01]  /*3e90*/  IADD3 R13, PT, PT, R13, -0x8, RZ ;  /* 0xfffffff80d0d7810 */ /* 0x000fe20007ffe0ff */
[----:B---3--:R0:W-:Y:S01]  /*3ea0*/  STS [R8+0x140], R12 ;  /* 0x0001400c08007388 */ /* 0x0081e20000000800 */
[----:B------:R-:W-:Y:S02]  /*3eb0*/  PRMT R10, R10, 0x9910, RZ ;  /* 0x000099100a0a7816 */ /* 0x000fe400000000ff */
[----:B------:R-:W-:Y:S02]  /*3ec0*/  MOV R37, R23 ;  /* 0x0000001700257202 */ /* 0x000fe40000000f00 */
[----:B------:R-:W-:Y:S01]  /*3ed0*/  SHF.R.U32.HI R36, RZ, 0x2, R30 ;  /* 0x00000002ff247819 */ /* 0x000fe2000001161e */
[----:B------:R-:W-:-:S02]  /*3ee0*/  IMAD R10, R10, 0x30, RZ ;  /* 0x000000300a0a7824 */ /* 0x000fc400078e02ff */
[----:B------:R-:W-:Y:S01]  /*3ef0*/  @!P0 IADD3 R37, PT, PT, R28, RZ, RZ ;  /* 0x000000ff1c258210 */ /* 0x000fe20007ffe0ff */
[----:B0-----:R-:W-:-:S04]  /*3f00*/  IMAD.WIDE.U32 R12, R13, 0x4, R2 ;  /* 0x000000040d0c7825 */ /* 0x001fc800078e0002 */
[----:B------:R-:W-:Y:S02]  /*3f10*/  IMAD R61, R36, -0x6, R37 ;  /* 0xfffffffa243d7824 */ /* 0x000fe400078e0225 */
[----:B------:R-:W2:Y:S01]  /*3f20*/  LDG.E.CONSTANT R12, desc[UR10][R12.64] ;  /* 0x0000000a0c0c7981 */ /* 0x000ea2000c1e9900 */
[----:B------:R-:W-:Y:S02]  /*3f30*/  IMAD.MOV R37, RZ, RZ, -R10 ;  /* 0x000000ffff257224 */ /* 0x000fe400078e0a0a */
[----:B------:R-:W-:-:S03]  /*3f40*/  IMAD.WIDE.U32 R6, R7, 0x4, R2 ;  /* 0x0000000407067825 */ /* 0x000fc600078e0002 */
[----:B------:R-:W-:Y:S02]  /*3f50*/  PRMT R37, R37, 0x7710, RZ ;  /* 0x0000771025257816 */ /* 0x000fe400000000ff */
[----:B------:R0:W3:Y:S01]  /*3f60*/  LDG.E.CONSTANT R13, desc[UR10][R6.64] ;  /* 0x0000000a060d7981 */ /* 0x0000e2000c1e9900 */
[----:B------:R-:W-:Y:S02]  /*3f70*/  SHF.R.U32.HI R10, RZ, 0x5, R30 ;  /* 0x00000005ff0a7819 */ /* 0x000fe4000001161e */
[----:B0-----:R-:W-:Y:S02]  /*3f80*/  IADD3 R6, PT, PT, R37, 0x84, R0 ;  /* 0x0000008425067810 */ /* 0x001fe40007ffe000 */
[----:B------:R-:W-:-:S04]  /*3f90*/  IADD3 R37, PT, PT, R0, 0x88, RZ ;  /* 0x0000008800257810 */ /* 0x000fc80007ffe0ff */
[----:B------:R-:W-:Y:S02]  /*3fa0*/  LOP3.LUT R30, R37, 0xffff, RZ, 0xc0, !PT ;  /* 0x0000ffff251e7812 */ /* 0x000fe400078ec0ff */
[----:B------:R-:W-:-:S03]  /*3fb0*/  LOP3.LUT R6, R6, 0xff, RZ, 0xc0, !PT ;  /* 0x000000ff06067812 */ /* 0x000fc600078ec0ff */
[----:B------:R-:W-:Y:S02]  /*3fc0*/  IMAD R30, R30, 0xaaab, RZ ;  /* 0x0000aaab1e1e7824 */ /* 0x000fe400078e02ff */
[----:B------:R-:W-:-:S03]  /*3fd0*/  IMAD.HI.U32 R7, R6, 0x15555556, RZ ;  /* 0x1555555606077827 */ /* 0x000fc600078e00ff */
[----:B------:R-:W-:-:S04]  /*3fe0*/  SHF.R.U32.HI R6, RZ, 0x13, R30 ;  /* 0x00000013ff067819 */ /* 0x000fc8000001161e */
[----:B------:R-:W-:-:S05]  /*3ff0*/  PRMT R6, R6, 0x9910, RZ ;  /* 0x0000991006067816 */ /* 0x000fca00000000ff */
[----:B------:R-:W-:-:S05]  /*4000*/  IMAD R6, R6, -0xc, R21 ;  /* 0xfffffff406067824 */ /* 0x000fca00078e0215 */
[----:B------:R-:W-:-:S04]  /*4010*/  IADD3 R6, PT, PT, R6, -0x4, RZ ;  /* 0xfffffffc06067810 */ /* 0x000fc80007ffe0ff */
[----:B------:R-:W-:Y:S01]  /*4020*/  LOP3.LUT R6, R6, 0xffff, RZ, 0xc0, !PT ;  /* 0x0000ffff06067812 */ /* 0x000fe200078ec0ff */
[----:B------:R-:W-:-:S03]  /*4030*/  IMAD R10, R10, 0x24000, R61 ;  /* 0x000240000a0a7824 */ /* 0x000fc600078e023d */
[----:B------:R-:W-:Y:S01]  /*4040*/  ISETP.GT.U32.AND P0, PT, R6, 0x5, PT ;  /* 0x000000050600780c */ /* 0x000fe20003f04070 */
[----:B------:R-:W-:Y:S02]  /*4050*/  IMAD R10, R7, 0x2400, R10 ;  /* 0x00002400070a7824 */ /* 0x000fe400078e020a */
[----:B------:R-:W-:Y:S01]  /*4060*/  IMAD.WIDE.U32 R6, R17, 0x4, R2 ;  /* 0x0000000411067825 */ /* 0x000fe200078e0002 */
[----:B------:R-:W-:-:S03]  /*4070*/  LOP3.LUT R17, R20, 0xffff, RZ, 0xc0, !PT ;  /* 0x0000ffff14117812 */ /* 0x000fc600078ec0ff */
[----:B------:R-:W-:-:S04]  /*4080*/  IMAD.HI.U32 R37, R37, -0x55555555, RZ ;  /* 0xaaaaaaab25257827 */ /* 0x000fc800078e00ff */
[----:B------:R-:W-:Y:S01]  /*4090*/  IMAD.MOV.U32 R61, RZ, RZ, R23 ;  /* 0x000000ffff3d7224 */ /* 0x000fe200078e0017 */
[----:B------:R-:W-:Y:S01]  /*40a0*/  SHF.R.U32.HI R36, RZ, 0x2, R37 ;  /* 0x00000002ff247819 */ /* 0x000fe20000011625 */
[----:B------:R-:W-:Y:S01]  /*40b0*/  IMAD R17, R17, 0xaaab, RZ ;  /* 0x0000aaab11117824 */ /* 0x000fe200078e02ff */
[----:B------:R-:W-:-:S05]  /*40c0*/  @!P0 IADD3 R61, PT, PT, R28, RZ, RZ ;  /* 0x000000ff1c3d8210 */ /* 0x000fca0007ffe0ff */
[----:B------:R-:W-:Y:S01]  /*40d0*/  IMAD R36, R36, -0x6, R61 ;  /* 0xfffffffa24247824 */ /* 0x000fe200078e023d */
[----:B------:R-:W-:-:S04]  /*40e0*/  SHF.R.U32.HI R61, RZ, 0x13, R17 ;  /* 0x00000013ff3d7819 */ /* 0x000fc80000011611 */
[----:B------:R-:W-:Y:S01]  /*40f0*/  PRMT R62, R61, 0x9910, RZ ;  /* 0x000099103d3e7816 */ /* 0x000fe200000000ff */
[----:B----4-:R0:W-:Y:S04]  /*4100*/  STS [R8+0x150], R16 ;  /* 0x0001501008007388 */ /* 0x0101e80000000800 */
[----:B------:R-:W-:Y:S01]  /*4110*/  IMAD R62, R62, -0xc, R21 ;  /* 0xfffffff43e3e7824 */ /* 0x000fe200078e0215 */
[----:B0-----:R0:W4:Y:S04]  /*4120*/  LDG.E.CONSTANT R16, desc[UR10][R6.64] ;  /* 0x0000000a06107981 */ /* 0x001128000c1e9900 */
[----:B------:R-:W-:-:S04]  /*4130*/  LOP3.LUT R62, R62, 0xffff, RZ, 0xc0, !PT ;  /* 0x0000ffff3e3e7812 */ /* 0x000fc800078ec0ff */
[----:B------:R-:W-:Y:S01]  /*4140*/  ISETP.GT.U32.AND P0, PT, R62, 0x5, PT ;  /* 0x000000053e00780c */ /* 0x000fe20003f04070 */
[----:B------:R-:W-:-:S05]  /*4150*/  IMAD.HI.U32 R20, R20, -0x55555555, RZ ;  /* 0xaaaaaaab14147827 */ /* 0x000fca00078e00ff */
[--C-:B0-----:R-:W-:Y:S02]  /*4160*/  SHF.R.U32.HI R6, RZ, 0x2, R20.reuse ;  /* 0x00000002ff067819 */ /* 0x101fe40000011614 */
[----:B------:R-:W-:-:S05]  /*4170*/  SHF.R.U32.HI R20, RZ, 0x5, R20 ;  /* 0x00000005ff147819 */ /* 0x000fca0000011614 */
[----:B------:R-:W-:-:S05]  /*4180*/  @!P0 IADD3 R23, PT, PT, R28, RZ, RZ ;  /* 0x000000ff1c178210 */ /* 0x000fca0007ffe0ff */
[----:B------:R-:W-:-:S04]  /*4190*/  IMAD R23, R6, -0x6, R23 ;  /* 0xfffffffa06177824 */ /* 0x000fc800078e0217 */
[----:B------:R-:W-:Y:S02]  /*41a0*/  IMAD R20, R20, 0x24000, R23 ;  /* 0x0002400014147824 */ /* 0x000fe400078e0217 */
[----:B------:R-:W-:Y:S01]  /*41b0*/  VIADD R23, R0, 0x90 ;  /* 0x0000009000177836 */ /* 0x000fe20000000000 */
[----:B------:R-:W-:-:S04]  /*41c0*/  SHF.R.U32.HI R17, RZ, 0x15, R17 ;  /* 0x00000015ff117819 */ /* 0x000fc80000011611 */
[----:B------:R-:W-:Y:S01]  /*41d0*/  LOP3.LUT R6, R23, 0xffff, RZ, 0xc0, !PT ;  /* 0x0000ffff17067812 */ /* 0x000fe200078ec0ff */
[----:B-----5:R0:W-:Y:S01]  /*41e0*/  STS [R8+0x160], R29 ;  /* 0x0001601d08007388 */ /* 0x0201e20000000800 */
[----:B------:R-:W-:-:S03]  /*41f0*/  SHF.R.U32.HI R30, RZ, 0x15, R30 ;  /* 0x00000015ff1e7819 */ /* 0x000fc6000001161e */
[----:B------:R-:W-:Y:S01]  /*4200*/  IMAD R6, R6, 0xaaab, RZ ;  /* 0x0000aaab06067824 */ /* 0x000fe200078e02ff */
[----:B------:R-:W-:Y:S02]  /*4210*/  SHF.R.U32.HI R37, RZ, 0x5, R37 ;  /* 0x00000005ff257819 */ /* 0x000fe40000011625 */
[----:B------:R-:W-:Y:S02]  /*4220*/  PRMT R7, R30, 0x9910, RZ ;  /* 0x000099101e077816 */ /* 0x000fe400000000ff */
[----:B0-----:R-:W-:Y:S02]  /*4230*/  PRMT R29, R17, 0x9910, RZ ;  /* 0x00009910111d7816 */ /* 0x001fe400000000ff */
[----:B------:R-:W-:Y:S02]  /*4240*/  IADD3 R17, PT, PT, R0, 0x9c, RZ ;  /* 0x0000009c00117810 */ /* 0x000fe40007ffe0ff */
[----:B------:R-:W-:Y:S01]  /*4250*/  SHF.R.U32.HI R21, RZ, 0x13, R6 ;  /* 0x00000013ff157819 */ /* 0x000fe20000011606 */
[----:B------:R-:W-:Y:S01]  /*4260*/  IMAD R29, R29, 0x30, RZ ;  /* 0x000000301d1d7824 */ /* 0x000fe200078e02ff */
[----:B------:R-:W-:Y:S01]  /*4270*/  PRMT R30, R17, 0x9910, RZ ;  /* 0x00009910111e7816 */ /* 0x000fe200000000ff */
[----:B------:R-:W-:Y:S01]  /*4280*/  IMAD R28, R37, 0x24000, R36 ;  /* 0x00024000251c7824 */ /* 0x000fe200078e0224 */
[----:B------:R-:W-:Y:S01]  /*4290*/  PRMT R36, R21, 0x9910, RZ ;  /* 0x0000991015247816 */ /* 0x000fe200000000ff */
[----:B------:R-:W-:Y:S01]  /*42a0*/  IMAD R7, R7, 0x30, RZ ;  /* 0x0000003007077824 */ /* 0x000fe200078e02ff */
[----:B------:R-:W-:-:S02]  /*42b0*/  IADD3 R29, PT, PT, RZ, -R29, RZ ;  /* 0x8000001dff1d7210 */ /* 0x000fc40007ffe0ff */
[----:B------:R-:W-:Y:S01]  /*42c0*/  MOV R21, R30 ;  /* 0x0000001e00157202 */ /* 0x000fe20000000f00 */
[----:B------:R-:W-:Y:S01]  /*42d0*/  IMAD.MOV.U32 R30, RZ, RZ, R36 ;  /* 0x000000ffff1e7224 */ /* 0x000fe200078e0024 */
[----:B------:R-:W-:Y:S02]  /*42e0*/  IADD3 R36, PT, PT, RZ, -R7, RZ ;  /* 0x80000007ff247210 */ /* 0x000fe40007ffe0ff */
[----:B------:R-:W-:-:S04]  /*42f0*/  PRMT R7, R29, 0x7710, RZ ;  /* 0x000077101d077816 */ /* 0x000fc800000000ff */
[----:B------:R-:W-:Y:S01]  /*4300*/  IADD3 R7, PT, PT, R7, 0x8c, R0 ;  /* 0x0000008c07077810 */ /* 0x000fe20007ffe000 */
[----:B------:R-:W-:-:S03]  /*4310*/  IMAD R30, R30, -0xc, R21 ;  /* 0xfffffff41e1e7824 */ /* 0x000fc600078e0215 */
[----:B------:R-:W-:Y:S02]  /*4320*/  LOP3.LUT R7, R7, 0xff, RZ, 0xc0, !PT ;  /* 0x000000ff07077812 */ /* 0x000fe400078ec0ff */
[----:B------:R-:W-:Y:S01]  /*4330*/  PRMT R29, R36, 0x7710, RZ ;  /* 0x00007710241d7816 */ /* 0x000fe200000000ff */
[----:B------:R-:W-:Y:S02]  /*4340*/  VIADD R30, R30, 0xfffffff4 ;  /* 0xfffffff41e1e7836 */ /* 0x000fe40000000000 */
[----:B------:R-:W-:Y:S01]  /*4350*/  IMAD.HI.U32 R7, R7, 0x15555556, RZ ;  /* 0x1555555607077827 */ /* 0x000fe200078e00ff */
[----:B------:R-:W-:Y:S02]  /*4360*/  IADD3 R29, PT, PT, R29, 0x88, R0 ;  /* 0x000000881d1d7810 */ /* 0x000fe40007ffe000 */
[----:B------:R-:W-:Y:S01]  /*4370*/  LOP3.LUT R30, R30, 0xffff, RZ, 0xc0, !PT ;  /* 0x0000ffff1e1e7812 */ /* 0x000fe200078ec0ff */
[----:B------:R-:W-:Y:S01]  /*4380*/  IMAD R20, R7, 0x2400, R20 ;  /* 0x0000240007147824 */ /* 0x000fe200078e0214 */
[----:B------:R-:W-:-:S02]  /*4390*/  IADD3 R7, PT, PT, R18, -0xc, RZ ;  /* 0xfffffff412077810 */ /* 0x000fc40007ffe0ff */
[----:B------:R-:W-:Y:S02]  /*43a0*/  LOP3.LUT R29, R29, 0xff, RZ, 0xc0, !PT ;  /* 0x000000ff1d1d7812 */ /* 0x000fe400078ec0ff */
[----:B------:R-:W-:Y:S02]  /*43b0*/  SHF.R.U32.HI R18, RZ, 0x15, R6 ;  /* 0x00000015ff127819 */ /* 0x000fe40000011606 */
[----:B------:R-:W-:Y:S01]  /*43c0*/  ISETP.GT.U32.AND P0, PT, R30, 0x5, PT ;  /* 0x000000051e00780c */ /* 0x000fe20003f04070 */
[----:B------:R-:W-:Y:S01]  /*43d0*/  IMAD.HI.U32 R29, R29, 0x15555556, RZ ;  /* 0x155555561d1d7827 */ /* 0x000fe200078e00ff */
[----:B------:R-:W-:Y:S01]  /*43e0*/  PRMT R30, R18, 0x9910, RZ ;  /* 0x00009910121e7816 */ /* 0x000fe200000000ff */
[----:B------:R0:W-:Y:S02]  /*43f0*/  STS [R8+0x170], R22 ;  /* 0x0001701608007388 */ /* 0x0001e40000000800 */
[----:B------:R-:W-:Y:S02]  /*4400*/  IMAD R28, R29, 0x2400, R28 ;  /* 0x000024001d1c7824 */ /* 0x000fe400078e021c */
[----:B------:R-:W-:-:S02]  /*4410*/  IMAD R30, R30, 0x30, RZ ;  /* 0x000000301e1e7824 */ /* 0x000fc400078e02ff */
[----:B------:R-:W-:-:S04]  /*4420*/  IMAD.HI.U32 R29, R23, -0x55555555, RZ ;  /* 0xaaaaaaab171d7827 */ /* 0x000fc800078e00ff */
[----:B------:R-:W-:Y:S01]  /*4430*/  IMAD.WIDE.U32 R6, R7, 0x4, R2 ;  /* 0x0000000407067825 */ /* 0x000fe200078e0002 */
[----:B0-----:R-:W-:-:S03]  /*4440*/  IADD3 R22, PT, PT, R15, 0x2d0, RZ ;  /* 0x000002d00f167810 */ /* 0x001fc60007ffe0ff */
[----:B------:R-:W-:Y:S02]  /*4450*/  VIADD R23, R15, 0x90 ;  /* 0x000000900f177836 */ /* 0x000fe40000000000 */
[----:B------:R-:W-:Y:S01]  /*4460*/  IMAD.MOV R30, RZ, RZ, -R30 ;  /* 0x000000ffff1e7224 */ /* 0x000fe200078e0a1e */
[----:B------:R-:W-:Y:S01]  /*4470*/  MOV R37, R22 ;  /* 0x0000001600257202 */ /* 0x000fe20000000f00 */
[----:B------:R0:W5:Y:S01]  /*4480*/  LDG.E.CONSTANT R18, desc[UR10][R6.64] ;  /* 0x0000000a06127981 */ /* 0x000162000c1e9900 */
[----:B------:R-:W-:Y:S02]  /*4490*/  @!P0 IADD3 R37, PT, PT, R23, RZ, RZ ;  /* 0x000000ff17258210 */ /* 0x000fe40007ffe0ff */
[--C-:B------:R-:W-:Y:S02]  /*44a0*/  SHF.R.U32.HI R36, RZ, 0x2, R29.reuse ;  /* 0x00000002ff247819 */ /* 0x100fe4000001161d */
[----:B------:R-:W-:Y:S02]  /*44b0*/  SHF.R.U32.HI R29, RZ, 0x5, R29 ;  /* 0x00000005ff1d7819 */ /* 0x000fe4000001161d */
[----:B0-----:R-:W-:Y:S01]  /*44c0*/  PRMT R7, R30, 0x7710, RZ ;  /* 0x000077101e077816 */ /* 0x001fe200000000ff */
[----:B------:R-:W-:Y:S01]  /*44d0*/  IMAD R36, R36, -0x6, R37 ;  /* 0xfffffffa24247824 */ /* 0x000fe200078e0225 */
[----:B------:R-:W-:-:S02]  /*44e0*/  IADD3 R30, PT, PT, R0, 0x94, RZ ;  /* 0x00000094001e7810 */ /* 0x000fc40007ffe0ff */
[----:B------:R-:W-:Y:S01]  /*44f0*/  IADD3 R7, PT, PT, R7, 0x90, R0 ;  /* 0x0000009007077810 */ /* 0x000fe20007ffe000 */
[----:B------:R-:W-:Y:S01]  /*4500*/  IMAD R29, R29, 0x24000, R36 ;  /* 0x000240001d1d7824 */ /* 0x000fe200078e0224 */
        /* <DEDUP_REMOVED lines=8> */
[----:B------:R-:W-:-:S04]  /*4590*/  IADD3 R6, PT, PT, R6, -0x8, RZ ;  /* 0xfffffff806067810 */ /* 0x000fc80007ffe0ff */
[----:B------:R-:W-:Y:S01]  /*45a0*/  LOP3.LUT R6, R6, 0xffff, RZ, 0xc0, !PT ;  /* 0x0000ffff06067812 */ /* 0x000fe200078ec0ff */
[----:B------:R-:W-:-:S03]  /*45b0*/  VIADD R7, R19, 0xfffffff8 ;  /* 0xfffffff813077836 */ /* 0x000fc60000000000 */
[----:B------:R-:W-:Y:S01]  /*45c0*/  ISETP.GT.U32.AND P0, PT, R6, 0x5, PT ;  /* 0x000000050600780c */ /* 0x000fe20003f04070 */
[----:B------:R-:W-:Y:S01]  /*45d0*/  IMAD.WIDE.U32 R6, R7, 0x4, R2 ;  /* 0x0000000407067825 */ /* 0x000fe200078e0002 */
[----:B------:R-:W-:-:S03]  /*45e0*/  SHF.R.U32.HI R36, RZ, 0x15, R36 ;  /* 0x00000015ff247819 */ /* 0x000fc60000011624 */
[----:B------:R-:W-:Y:S01]  /*45f0*/  IMAD.HI.U32 R30, R30, -0x55555555, RZ ;  /* 0xaaaaaaab1e1e7827 */ /* 0x000fe200078e00ff */
[----:B------:R-:W-:Y:S02]  /*4600*/  PRMT R36, R36, 0x9910, RZ ;  /* 0x0000991024247816 */ /* 0x000fe400000000ff */
[----:B------:R-:W-:Y:S01]  /*4610*/  IADD3 R19, PT, PT, R11, -0x4, RZ ;  /* 0xfffffffc0b137810 */ /* 0x000fe20007ffe0ff */
[----:B------:R0:W-:Y:S01]  /*4620*/  STS [R8+0x180], R31 ;  /* 0x0001801f08007388 */ /* 0x0001e20000000800 */
[----:B------:R-:W-:-:S03]  /*4630*/  MOV R62, R22 ;  /* 0x00000016003e7202 */ /* 0x000fc60000000f00 */
[----:B------:R1:W5:Y:S01]  /*4640*/  LDG.E.CONSTANT R11, desc[UR10][R6.64] ;  /* 0x0000000a060b7981 */ /* 0x000362000c1e9900 */
[----:B------:R-:W-:Y:S02]  /*4650*/  IMAD R36, R36, 0x30, RZ ;  /* 0x0000003024247824 */ /* 0x000fe400078e02ff */
[----:B------:R-:W-:Y:S01]  /*4660*/  @!P0 IMAD.MOV R62, RZ, RZ, R23 ;  /* 0x000000ffff3e8224 */ /* 0x000fe200078e0217 */
[----:B0-----:R-:W-:-:S05]  /*4670*/  SHF.R.U32.HI R31, RZ, 0x2, R30 ;  /* 0x00000002ff1f7819 */ /* 0x001fca000001161e */
[----:B------:R-:W-:Y:S01]  /*4680*/  IMAD R37, R31, -0x6, R62 ;  /* 0xfffffffa1f257824 */ /* 0x000fe200078e023e */
[----:B------:R-:W-:Y:S01]  /*4690*/  IADD3 R31, PT, PT, RZ, -R36, RZ ;  /* 0x80000024ff1f7210 */ /* 0x000fe20007ffe0ff */
[----:B-1----:R-:W-:-:S03]  /*46a0*/  IMAD.WIDE.U32 R6, R19, 0x4, R2 ;  /* 0x0000000413067825 */ /* 0x002fc600078e0002 */
[----:B------:R-:W-:Y:S02]  /*46b0*/  PRMT R31, R31, 0x7710, RZ ;  /* 0x000077101f1f7816 */ /* 0x000fe400000000ff */
[----:B------:R0:W5:Y:S01]  /*46c0*/  LDG.E.CONSTANT R19, desc[UR10][R6.64] ;  /* 0x0000000a06137981 */ /* 0x000162000c1e9900 */
[----:B------:R-:W-:Y:S02]  /*46d0*/  SHF.R.U32.HI R30, RZ, 0x5, R30 ;  /* 0x00000005ff1e7819 */ /* 0x000fe4000001161e */
[----:B0-----:R-:W-:Y:S02]  /*46e0*/  IADD3 R6, PT, PT, R31, 0x94, R0 ;  /* 0x000000941f067810 */ /* 0x001fe40007ffe000 */
[----:B------:R-:W-:Y:S02]  /*46f0*/  IADD3 R31, PT, PT, R0, 0x98, RZ ;  /* 0x00000098001f7810 */ /* 0x000fe40007ffe0ff */
[----:B------:R-:W-:Y:S02]  /*4700*/  LOP3.LUT R7, R6, 0xff, RZ, 0xc0, !PT ;  /* 0x000000ff06077812 */ /* 0x000fe400078ec0ff */
[----:B------:R-:W-:Y:S01]  /*4710*/  LOP3.LUT R6, R31, 0xffff, RZ, 0xc0, !PT ;  /* 0x0000ffff1f067812 */ /* 0x000fe200078ec0ff */
[----:B------:R-:W-:-:S02]  /*4720*/  IMAD R30, R30, 0x24000, R37 ;  /* 0x000240001e1e7824 */ /* 0x000fc400078e0225 */
        /* <DEDUP_REMOVED lines=8> */
[----:B------:R-:W-:Y:S01]  /*47b0*/  ISETP.GT.U32.AND P0, PT, R36, 0x5, PT ;  /* 0x000000052400780c */ /* 0x000fe20003f04070 */
[----:B------:R-:W-:Y:S01]  /*47c0*/  IMAD.HI.U32 R31, R31, -0x55555555, RZ ;  /* 0xaaaaaaab1f1f7827 */ /* 0x000fe200078e00ff */
[----:B------:R-:W-:Y:S02]  /*47d0*/  LOP3.LUT R7, R17, 0xffff, RZ, 0xc0, !PT ;  /* 0x0000ffff11077812 */ /* 0x000fe400078ec0ff */
[----:B------:R-:W-:Y:S02]  /*47e0*/  MOV R37, R22 ;  /* 0x0000001600257202 */ /* 0x000fe40000000f00 */
[----:B------:R-:W-:Y:S01]  /*47f0*/  SHF.R.U32.HI R36, RZ, 0x2, R31 ;  /* 0x00000002ff247819 */ /* 0x000fe2000001161f */
[----:B------:R-:W-:-:S06]  /*4800*/  IMAD R7, R7, 0xaaab, RZ ;  /* 0x0000aaab07077824 */ /* 0x000fcc00078e02ff */
[----:B------:R-:W-:-:S05]  /*4810*/  @!P0 IADD3 R37, PT, PT, R23, RZ, RZ ;  /* 0x000000ff17258210 */ /* 0x000fca0007ffe0ff */
[----:B------:R-:W-:Y:S01]  /*4820*/  IMAD R36, R36, -0x6, R37 ;  /* 0xfffffffa24247824 */ /* 0x000fe200078e0225 */
[----:B------:R-:W-:-:S04]  /*4830*/  SHF.R.U32.HI R37, RZ, 0x13, R7 ;  /* 0x00000013ff257819 */ /* 0x000fc80000011607 */
[----:B------:R-:W-:Y:S01]  /*4840*/  PRMT R37, R37, 0x9910, RZ ;  /* 0x0000991025257816 */ /* 0x000fe200000000ff */
[----:B--2---:R0:W-:Y:S04]  /*4850*/  STS [R8+0x190], R12 ;  /* 0x0001900c08007388 */ /* 0x0041e80000000800 */
[----:B0-----:R-:W-:-:S04]  /*4860*/  IMAD.MOV.U32 R12, RZ, RZ, R37 ;  /* 0x000000ffff0c7224 */ /* 0x001fc800078e0025 */
[----:B------:R-:W-:-:S05]  /*4870*/  IMAD R12, R12, -0xc, R21 ;  /* 0xfffffff40c0c7824 */ /* 0x000fca00078e0215 */
[----:B------:R-:W-:-:S04]  /*4880*/  LOP3.LUT R12, R12, 0xffff, RZ, 0xc0, !PT ;  /* 0x0000ffff0c0c7812 */ /* 0x000fc800078ec0ff */
[----:B------:R-:W-:Y:S01]  /*4890*/  ISETP.GT.U32.AND P0, PT, R12, 0x5, PT ;  /* 0x000000050c00780c */ /* 0x000fe20003f04070 */
[----:B------:R-:W-:Y:S01]  /*48a0*/  IMAD.HI.U32 R17, R17, -0x55555555, RZ ;  /* 0xaaaaaaab11117827 */ /* 0x000fe200078e00ff */
[----:B---3--:R0:W-:Y:S01]  /*48b0*/  STS [R8+0x1a0], R13 ;  /* 0x0001a00d08007388 */ /* 0x0081e20000000800 */
[----:B------:R-:W-:-:S03]  /*48c0*/  IADD3 R21, PT, PT, R0, 0xa0, RZ ;  /* 0x000000a000157810 */ /* 0x000fc60007ffe0ff */
[----:B0-----:R-:W-:-:S07]  /*48d0*/  SHF.R.U32.HI R13, RZ, 0x2, R17 ;  /* 0x00000002ff0d7819 */ /* 0x001fce0000011611 */
[----:B------:R-:W-:Y:S02]  /*48e0*/  @!P0 IADD3 R22, PT, PT, R23, RZ, RZ ;  /* 0x000000ff17168210 */ /* 0x000fe40007ffe0ff */
[----:B------:R-:W-:-:S03]  /*48f0*/  SHF.R.U32.HI R17, RZ, 0x5, R17 ;  /* 0x00000005ff117819 */ /* 0x000fc60000011611 */
[----:B------:R-:W-:Y:S01]  /*4900*/  IMAD R22, R13, -0x6, R22 ;  /* 0xfffffffa0d167824 */ /* 0x000fe200078e0216 */
[----:B------:R-:W-:Y:S02]  /*4910*/  SHF.R.U32.HI R13, RZ, 0x5, R31 ;  /* 0x00000005ff0d7819 */ /* 0x000fe4000001161f */
[----:B------:R-:W-:Y:S01]  /*4920*/  SHF.R.U32.HI R6, RZ, 0x15, R6 ;  /* 0x00000015ff067819 */ /* 0x000fe20000011606 */
[----:B------:R-:W-:Y:S01]  /*4930*/  IMAD R31, R17, 0x24000, R22 ;  /* 0x00024000111f7824 */ /* 0x000fe200078e0216 */
[----:B------:R-:W-:Y:S01]  /*4940*/  LOP3.LUT R12, R21, 0xffff, RZ, 0xc0, !PT ;  /* 0x0000ffff150c7812 */ /* 0x000fe200078ec0ff */
[----:B------:R-:W-:Y:S01]  /*4950*/  IMAD R22, R13, 0x24000, R36 ;  /* 0x000240000d167824 */ /* 0x000fe200078e0224 */
[----:B------:R-:W-:Y:S02]  /*4960*/  SHF.R.U32.HI R7, RZ, 0x15, R7 ;  /* 0x00000015ff077819 */ /* 0x000fe40000011607 */
[----:B------:R-:W-:Y:S01]  /*4970*/  PRMT R13, R6, 0x9910, RZ ;  /* 0x00009910060d7816 */ /* 0x000fe200000000ff */
[----:B------:R-:W-:Y:S01]  /*4980*/  IMAD R6, R12, 0xaaab, RZ ;  /* 0x0000aaab0c067824 */ /* 0x000fe200078e02ff */
[----:B------:R-:W-:-:S02]  /*4990*/  PRMT R17, R7, 0x9910, RZ ;  /* 0x0000991007117816 */ /* 0x000fc400000000ff */
[----:B------:R-:W-:Y:S01]  /*49a0*/  IADD3 R12, PT, PT, R0, 0xac, RZ ;  /* 0x000000ac000c7810 */ /* 0x000fe20007ffe0ff */
[----:B------:R-:W-:Y:S01]  /*49b0*/  IMAD.MOV.U32 R7, RZ, RZ, R13 ;  /* 0x000000ffff077224 */ /* 0x000fe200078e000d */
[----:B------:R-:W-:Y:S01]  /*49c0*/  SHF.R.U32.HI R13, RZ, 0x13, R6 ;  /* 0x00000013ff0d7819 */ /* 0x000fe20000011606 */
[----:B------:R-:W-:Y:S01]  /*49d0*/  IMAD R17, R17, 0x30, RZ ;  /* 0x0000003011117824 */ /* 0x000fe200078e02ff */
[----:B------:R-:W-:Y:S01]  /*49e0*/  PRMT R23, R12, 0x9910, RZ ;  /* 0x000099100c177816 */ /* 0x000fe200000000ff */
[----:B------:R-:W-:Y:S01]  /*49f0*/  IMAD R7, R7, 0x30, RZ ;  /* 0x0000003007077824 */ /* 0x000fe200078e02ff */
[----:B------:R-:W-:Y:S01]  /*4a00*/  PRMT R36, R13, 0x9910, RZ ;  /* 0x000099100d247816 */ /* 0x000fe200000000ff */
[----:B------:R-:W-:Y:S01]  /*4a10*/  IMAD.MOV R17, RZ, RZ, -R17 ;  /* 0x000000ffff117224 */ /* 0x000fe200078e0a11 */
[----:B------:R-:W-:Y:S02]  /*4a20*/  MOV R13, R23 ;  /* 0x00000017000d7202 */ /* 0x000fe40000000f00 */
[----:B------:R-:W-:-:S02]  /*4a30*/  IADD3 R23, PT, PT, RZ, -R7, RZ ;  /* 0x80000007ff177210 */ /* 0x000fc40007ffe0ff */
[----:B------:R-:W-:Y:S01]  /*4a40*/  PRMT R7, R17, 0x7710, RZ ;  /* 0x0000771011077816 */ /* 0x000fe200000000ff */
[----:B------:R-:W-:Y:S01]  /*4a50*/  IMAD R36, R36, -0xc, R13 ;  /* 0xfffffff424247824 */ /* 0x000fe200078e020d */
[----:B------:R-:W-:-:S04]  /*4a60*/  PRMT R17, R23, 0x7710, RZ ;  /* 0x0000771017117816 */ /* 0x000fc800000000ff */
[--C-:B------:R-:W-:Y:S02]  /*4a70*/  IADD3 R17, PT, PT, R17, 0x98, R0.reuse ;  /* 0x0000009811117810 */ /* 0x100fe40007ffe000 */
[----:B------:R-:W-:Y:S02]  /*4a80*/  IADD3 R36, PT, PT, R36, -0xc, RZ ;  /* 0xfffffff424247810 */ /* 0x000fe40007ffe0ff */
[----:B------:R-:W-:Y:S02]  /*4a90*/  LOP3.LUT R17, R17, 0xff, RZ, 0xc0, !PT ;  /* 0x000000ff11117812 */ /* 0x000fe400078ec0ff */
[----:B------:R-:W-:Y:S02]  /*4aa0*/  IADD3 R7, PT, PT, R7, 0x9c, R0 ;  /* 0x0000009c07077810 */ /* 0x000fe40007ffe000 */
[----:B------:R-:W-:Y:S01]  /*4ab0*/  LOP3.LUT R36, R36, 0xffff, RZ, 0xc0, !PT ;  /* 0x0000ffff24247812 */ /* 0x000fe200078ec0ff */
[----:B------:R-:W-:Y:S01]  /*4ac0*/  IMAD.HI.U32 R17, R17, 0x15555556, RZ ;  /* 0x1555555611117827 */ /* 0x000fe200078e00ff */
[----:B------:R-:W-:-:S02]  /*4ad0*/  LOP3.LUT R7, R7, 0xff, RZ, 0xc0, !PT ;  /* 0x000000ff07077812 */ /* 0x000fc400078ec0ff */
[----:B------:R-:W-:Y:S01]  /*4ae0*/  ISETP.GT.U32.AND P0, PT, R36, 0x5, PT ;  /* 0x000000052400780c */ /* 0x000fe20003f04070 */
[----:B------:R-:W-:Y:S01]  /*4af0*/  IMAD R22, R17, 0x2400, R22 ;  /* 0x0000240011167824 */ /* 0x000fe200078e0216 */
[----:B------:R-:W-:Y:S01]  /*4b00*/  SHF.R.U32.HI R17, RZ, 0x15, R6 ;  /* 0x00000015ff117819 */ /* 0x000fe20000011606 */
[----:B------:R-:W-:Y:S01]  /*4b10*/  IMAD.HI.U32 R36, R7, 0x15555556, RZ ;  /* 0x1555555607247827 */ /* 0x000fe200078e00ff */
[----:B----4-:R0:W-:Y:S03]  /*4b20*/  STS [R8+0x1b0], R16 ;  /* 0x0001b01008007388 */ /* 0x0101e60000000800 */
[----:B------:R-:W-:Y:S01]  /*4b30*/  IMAD.WIDE.U32 R6, R14, 0x4, R2 ;  /* 0x000000040e067825 */ /* 0x000fe200078e0002 */
[----:B------:R-:W-:-:S03]  /*4b40*/  PRMT R23, R17, 0x9910, RZ ;  /* 0x0000991011177816 */ /* 0x000fc600000000ff */
[----:B------:R-:W-:Y:S01]  /*4b50*/  VIADD R14, R15, 0x2e0 ;  /* 0x000002e00f0e7836 */ /* 0x000fe20000000000 */
[----:B------:R1:W2:Y:S01]  /*4b60*/  LDG.E.CONSTANT R17, desc[UR10][R6.64] ;  /* 0x0000000a06117981 */ /* 0x0002a2000c1e9900 */
[----:B------:R-:W-:Y:S01]  /*4b70*/  IMAD.HI.U32 R21, R21, -0x55555555, RZ ;  /* 0xaaaaaaab15157827 */ /* 0x000fe200078e00ff */
[----:B0-----:R-:W-:Y:S02]  /*4b80*/  IADD3 R16, PT, PT, R15, 0xa0, RZ ;  /* 0x000000a00f107810 */ /* 0x001fe40007ffe0ff */
[----:B------:R-:W-:Y:S01]  /*4b90*/  MOV R37, R14 ;  /* 0x0000000e00257202 */ /* 0x000fe20000000f00 */
[----:B------:R-:W-:Y:S01]  /*4ba0*/  IMAD R31, R36, 0x2400, R31 ;  /* 0x00002400241f7824 */ /* 0x000fe200078e021f */
[----:B------:R-:W-:Y:S01]  /*4bb0*/  SHF.R.U32.HI R36, RZ, 0x2, R21 ;  /* 0x00000002ff247819 */ /* 0x000fe20000011615 */
[----:B------:R-:W-:Y:S02]  /*4bc0*/  IMAD R23, R23, 0x30, RZ ;  /* 0x0000003017177824 */ /* 0x000fe400078e02ff */
[----:B------:R-:W-:-:S04]  /*4bd0*/  @!P0 IMAD.MOV R37, RZ, RZ, R16 ;  /* 0x000000ffff258224 */ /* 0x000fc800078e0210 */
[----:B------:R-:W-:Y:S01]  /*4be0*/  IMAD R36, R36, -0x6, R37 ;  /* 0xfffffffa24247824 */ /* 0x000fe200078e0225 */
[----:B------:R-:W-:Y:S02]  /*4bf0*/  IADD3 R37, PT, PT, RZ, -R23, RZ ;  /* 0x80000017ff257210 */ /* 0x000fe40007ffe0ff */
[----:B------:R-:W-:Y:S02]  /*4c00*/  SHF.R.U32.HI R23, RZ, 0x5, R21 ;  /* 0x00000005ff177819 */ /* 0x000fe40000011615 */
[----:B-1----:R-:W-:Y:S02]  /*4c10*/  PRMT R7, R37, 0x7710, RZ ;  /* 0x0000771025077816 */ /* 0x002fe400000000ff */
[----:B------:R-:W-:Y:S02]  /*4c20*/  IADD3 R21, PT, PT, R0, 0xa4, RZ ;  /* 0x000000a400157810 */ /* 0x000fe40007ffe0ff */
[----:B------:R-:W-:Y:S02]  /*4c30*/  IADD3 R7, PT, PT, R7, 0xa0, R0 ;  /* 0x000000a007077810 */ /* 0x000fe40007ffe000 */
[----:B------:R-:W-:-:S02]  /*4c40*/  LOP3.LUT R6, R21, 0xffff, RZ, 0xc0, !PT ;  /* 0x0000ffff15067812 */ /* 0x000fc400078ec0ff */
[----:B------:R-:W-:-:S03]  /*4c50*/  LOP3.LUT R7, R7, 0xff, RZ, 0xc0, !PT ;  /* 0x000000ff07077812 */ /* 0x000fc600078ec0ff */
[----:B------:R-:W-:Y:S02]  /*4c60*/  IMAD R6, R6, 0xaaab, RZ ;  /* 0x0000aaab06067824 */ /* 0x000fe400078e02ff */
[----:B------:R-:W-:Y:S02]  /*4c70*/  IMAD R23, R23, 0x24000, R36 ;  /* 0x0002400017177824 */ /* 0x000fe400078e0224 */
[----:B------:R-:W-:Y:S01]  /*4c80*/  IMAD.HI.U32 R36, R7, 0x15555556, RZ ;  /* 0x1555555607247827 */ /* 0x000fe200078e00ff */
[----:B------:R-:W-:-:S03]  /*4c90*/  SHF.R.U32.HI R7, RZ, 0x13, R6 ;  /* 0x00000013ff077819 */ /* 0x000fc60000011606 */
[----:B------:R-:W-:Y:S01]  /*4ca0*/  IMAD R23, R36, 0x2400, R23 ;  /* 0x0000240024177824 */ /* 0x000fe200078e0217 */
[----:B------:R-:W-:Y:S02]  /*4cb0*/  PRMT R36, R7, 0x9910, RZ ;  /* 0x0000991007247816 */ /* 0x000fe400000000ff */
[----:B------:R-:W-:Y:S02]  /*4cc0*/  IADD3 R7, PT, PT, R9, -0xc, RZ ;  /* 0xfffffff409077810 */ /* 0x000fe40007ffe0ff */
[----:B------:R-:W-:-:S03]  /*4cd0*/  SHF.R.U32.HI R9, RZ, 0x15, R6 ;  /* 0x00000015ff097819 */ /* 0x000fc60000011606 */
[----:B------:R-:W-:-:S06]  /*4ce0*/  IMAD.WIDE.U32 R6, R7, 0x4, R2 ;  /* 0x0000000407067825 */ /* 0x000fcc00078e0002 */
[----:B------:R0:W3:Y:S01]  /*4cf0*/  LDG.E.CONSTANT R6, desc[UR10][R6.64] ;  /* 0x0000000a06067981 */ /* 0x0000e2000c1e9900 */
[----:B------:R-:W-:-:S04]  /*4d00*/  IMAD R36, R36, -0xc, R13 ;  /* 0xfffffff424247824 */ /* 0x000fc800078e020d */
[----:B------:R-:W-:-:S05]  /*4d10*/  VIADD R36, R36, 0xfffffff8 ;  /* 0xfffffff824247836 */ /* 0x000fca0000000000 */
[----:B------:R-:W-:-:S04]  /*4d20*/  LOP3.LUT R36, R36, 0xffff, RZ, 0xc0, !PT ;  /* 0x0000ffff24247812 */ /* 0x000fc800078ec0ff */
[----:B------:R-:W-:Y:S02]  /*4d30*/  ISETP.GT.U32.AND P0, PT, R36, 0x5, PT ;  /* 0x000000052400780c */ /* 0x000fe40003f04070 */
[----:B------:R-:W-:Y:S01]  /*4d40*/  PRMT R9, R9, 0x9910, RZ ;  /* 0x0000991009097816 */ /* 0x000fe200000000ff */
[----:B------:R-:W-:Y:S01]  /*4d50*/  IMAD.HI.U32 R21, R21, -0x55555555, RZ ;  /* 0xaaaaaaab15157827 */ /* 0x000fe200078e00ff */
[----:B-----5:R1:W-:Y:S01]  /*4d60*/  STS [R8+0x1c0], R18 ;  /* 0x0001c01208007388 */ /* 0x0203e20000000800 */
[----:B------:R-:W-:Y:S02]  /*4d70*/  MOV R37, R14 ;  /* 0x0000000e00257202 */ /* 0x000fe40000000f00 */
[----:B------:R-:W-:-:S06]  /*4d80*/  IMAD R9, R9, 0x30, RZ ;  /* 0x0000003009097824 */ /* 0x000fcc00078e02ff */
[----:B------:R-:W-:Y:S01]  /*4d90*/  @!P0 IMAD.MOV R37, RZ, RZ, R16 ;  /* 0x000000ffff258224 */ /* 0x000fe200078e0210 */
[--C-:B-1----:R-:W-:Y:S02]  /*4da0*/  SHF.R.U32.HI R18, RZ, 0x2, R21.reuse ;  /* 0x00000002ff127819 */ /* 0x102fe40000011615 */
[----:B------:R-:W-:Y:S02]  /*4db0*/  IADD3 R36, PT, PT, RZ, -R9, RZ ;  /* 0x80000009ff247210 */ /* 0x000fe40007ffe0ff */
[----:B------:R-:W-:Y:S01]  /*4dc0*/  SHF.R.U32.HI R9, RZ, 0x5, R21 ;  /* 0x00000005ff097819 */ /* 0x000fe20000011615 */
[----:B------:R-:W-:Y:S01]  /*4dd0*/  IMAD R18, R18, -0x6, R37 ;  /* 0xfffffffa12127824 */ /* 0x000fe200078e0225 */
[----:B------:R-:W-:-:S03]  /*4de0*/  PRMT R21, R36, 0x7710, RZ ;  /* 0x0000771024157816 */ /* 0x000fc600000000ff */
[----:B------:R-:W-:Y:S01]  /*4df0*/  IMAD R9, R9, 0x24000, R18 ;  /* 0x0002400009097824 */ /* 0x000fe200078e0212 */
[----:B------:R-:W-:Y:S02]  /*4e00*/  IADD3 R18, PT, PT, R0, 0xa8, RZ ;  /* 0x000000a800127810 */ /* 0x000fe40007ffe0ff */
[----:B------:R-:W-:Y:S02]  /*4e10*/  IADD3 R21, PT, PT, R21, 0xa4, R0 ;  /* 0x000000a415157810 */ /* 0x000fe40007ffe000 */
[----:B0-----:R-:W-:Y:S02]  /*4e20*/  LOP3.LUT R7, R18, 0xffff, RZ, 0xc0, !PT ;  /* 0x0000ffff12077812 */ /* 0x001fe400078ec0ff */
[----:B------:R-:W-:-:S03]  /*4e30*/  LOP3.LUT R21, R21, 0xff, RZ, 0xc0, !PT ;  /* 0x000000ff15157812 */ /* 0x000fc600078ec0ff */
[----:B------:R-:W-:Y:S02]  /*4e40*/  IMAD R7, R7, 0xaaab, RZ ;  /* 0x0000aaab07077824 */ /* 0x000fe400078e02ff */
[----:B------:R-:W-:-:S03]  /*4e50*/  IMAD.HI.U32 R36, R21, 0x15555556, RZ ;  /* 0x1555555615247827 */ /* 0x000fc600078e00ff */
[----:B------:R-:W-:Y:S01]  /*4e60*/  SHF.R.U32.HI R21, RZ, 0x13, R7 ;  /* 0x00000013ff157819 */ /* 0x000fe20000011607 */
[----:B------:R-:W-:-:S03]  /*4e70*/  IMAD R9, R36, 0x2400, R9 ;  /* 0x0000240024097824 */ /* 0x000fc600078e0209 */
[----:B------:R-:W-:-:S05]  /*4e80*/  PRMT R36, R21, 0x9910, RZ ;  /* 0x0000991015247816 */ /* 0x000fca00000000ff */
[----:B------:R-:W-:-:S04]  /*4e90*/  IMAD R36, R36, -0xc, R13 ;  /* 0xfffffff424247824 */ /* 0x000fc800078e020d */
[----:B------:R-:W-:-:S05]  /*4ea0*/  VIADD R36, R36, 0xfffffffc ;  /* 0xfffffffc24247836 */ /* 0x000fca0000000000 */
[----:B------:R-:W-:Y:S02]  /*4eb0*/  LOP3.LUT R36, R36, 0xffff, RZ, 0xc0, !PT ;  /* 0x0000ffff24247812 */ /* 0x000fe400078ec0ff */
[----:B------:R-:W-:Y:S02]  /*4ec0*/  IADD3 R21, PT, PT, R10, -0x8, RZ ;  /* 0xfffffff80a157810 */ /* 0x000fe40007ffe0ff */
[----:B------:R-:W-:Y:S01]  /*4ed0*/  ISETP.GT.U32.AND P0, PT, R36, 0x5, PT ;  /* 0x000000052400780c */ /* 0x000fe20003f04070 */
[----:B------:R0:W-:Y:S01]  /*4ee0*/  STS [R8+0x1d0], R11 ;  /* 0x0001d00b08007388 */ /* 0x0001e20000000800 */
[----:B------:R-:W-:Y:S01]  /*4ef0*/  MOV R36, R14 ;  /* 0x0000000e00247202 */ /* 0x000fe20000000f00 */
[----:B0-----:R-:W-:-:S04]  /*4f00*/  IMAD.WIDE.U32 R10, R21, 0x4, R2 ;  /* 0x00000004150a7825 */ /* 0x001fc800078e0002 */
[----:B------:R-:W-:Y:S01]  /*4f10*/  IMAD.HI.U32 R21, R18, -0x55555555, RZ ;  /* 0xaaaaaaab12157827 */ /* 0x000fe200078e00ff */
[----:B------:R-:W-:Y:S01]  /*4f20*/  LOP3.LUT R18, R12, 0xffff, RZ, 0xc0, !PT ;  /* 0x0000ffff0c127812 */ /* 0x000fe200078ec0ff */
[----:B------:R0:W4:Y:S04]  /*4f30*/  LDG.E.CONSTANT R10, desc[UR10][R10.64] ;  /* 0x0000000a0a0a7981 */ /* 0x000128000c1e9900 */
[----:B------:R-:W-:Y:S01]  /*4f40*/  @!P0 IMAD.MOV R36, RZ, RZ, R16 ;  /* 0x000000ffff248224 */ /* 0x000fe200078e0210 */
[----:B------:R-:W-:Y:S01]  /*4f50*/  SHF.R.U32.HI R37, RZ, 0x2, R21 ;  /* 0x00000002ff257819 */ /* 0x000fe20000011615 */
[----:B------:R-:W-:-:S04]  /*4f60*/  IMAD R18, R18, 0xaaab, RZ ;  /* 0x0000aaab12127824 */ /* 0x000fc800078e02ff */
[----:B------:R-:W-:Y:S01]  /*4f70*/  IMAD R37, R37, -0x6, R36 ;  /* 0xfffffffa25257824 */ /* 0x000fe200078e0224 */
[----:B------:R-:W-:-:S04]  /*4f80*/  SHF.R.U32.HI R36, RZ, 0x13, R18 ;  /* 0x00000013ff247819 */ /* 0x000fc80000011612 */
[----:B------:R-:W-:-:S05]  /*4f90*/  PRMT R36, R36, 0x9910, RZ ;  /* 0x0000991024247816 */ /* 0x000fca00000000ff */
[----:B------:R-:W-:-:S05]  /*4fa0*/  IMAD R36, R36, -0xc, R13 ;  /* 0xfffffff424247824 */ /* 0x000fca00078e020d */
[----:B------:R-:W-:-:S04]  /*4fb0*/  LOP3.LUT R36, R36, 0xffff, RZ, 0xc0, !PT ;  /* 0x0000ffff24247812 */ /* 0x000fc800078ec0ff */
[----:B------:R-:W-:Y:S01]  /*4fc0*/  ISETP.GT.U32.AND P0, PT, R36, 0x5, PT ;  /* 0x000000052400780c */ /* 0x000fe20003f04070 */
[----:B------:R-:W-:-:S05]  /*4fd0*/  IMAD.HI.U32 R12, R12, -0x55555555, RZ ;  /* 0xaaaaaaab0c0c7827 */ /* 0x000fca00078e00ff */
[----:B0-----:R-:W-:-:S07]  /*4fe0*/  SHF.R.U32.HI R11, RZ, 0x2, R12 ;  /* 0x00000002ff0b7819 */ /* 0x001fce000001160c */
[----:B------:R-:W-:-:S05]  /*4ff0*/  @!P0 IADD3 R14, PT, PT, R16, RZ, RZ ;  /* 0x000000ff100e8210 */ /* 0x000fca0007ffe0ff */
[----:B------:R-:W-:Y:S01]  /*5000*/  IMAD R11, R11, -0x6, R14 ;  /* 0xfffffffa0b0b7824 */ /* 0x000fe200078e020e */
[----:B------:R-:W-:Y:S02]  /*5010*/  IADD3 R14, PT, PT, R0, 0xb0, RZ ;  /* 0x000000b0000e7810 */ /* 0x000fe40007ffe0ff */
[----:B------:R-:W-:Y:S02]  /*5020*/  SHF.R.U32.HI R36, RZ, 0x5, R12 ;  /* 0x00000005ff247819 */ /* 0x000fe4000001160c */
[----:B------:R-:W-:Y:S02]  /*5030*/  LOP3.LUT R16, R14, 0xffff, RZ, 0xc0, !PT ;  /* 0x0000ffff0e107812 */ /* 0x000fe400078ec0ff */
[----:B------:R-:W-:Y:S01]  /*5040*/  SHF.R.U32.HI R12, RZ, 0x5, R21 ;  /* 0x00000005ff0c7819 */ /* 0x000fe20000011615 */
[----:B------:R-:W-:Y:S01]  /*5050*/  IMAD R36, R36, 0x24000, R11 ;  /* 0x0002400024247824 */ /* 0x000fe200078e020b */
[----:B------:R-:W-:Y:S01]  /*5060*/  SHF.R.U32.HI R18, RZ, 0x15, R18 ;  /* 0x00000015ff127819 */ /* 0x000fe20000011612 */
[----:B------:R-:W-:Y:S01]  /*5070*/  IMAD R16, R16, 0xaaab, RZ ;  /* 0x0000aaab10107824 */ /* 0x000fe200078e02ff */
[----:B------:R-:W-:Y:S01]  /*5080*/  SHF.R.U32.HI R7, RZ, 0x15, R7 ;  /* 0x00000015ff077819 */ /* 0x000fe20000011607 */
[----:B------:R-:W-:Y:S01]  /*5090*/  VIADD R11, R0, 0xbc ;  /* 0x000000bc000b7836 */ /* 0x000fe20000000000 */
[----:B------:R0:W-:Y:S01]  /*50a0*/  STS [R8+0x1e0], R19 ;  /* 0x0001e01308007388 */ /* 0x0001e20000000800 */
[----:B------:R-:W-:Y:S01]  /*50b0*/  IMAD R13, R12, 0x24000, R37 ;  /* 0x000240000c0d7824 */ /* 0x000fe200078e0225 */
[----:B------:R-:W-:-:S02]  /*50c0*/  PRMT R12, R18, 0x9910, RZ ;  /* 0x00009910120c7816 */ /* 0x000fc400000000ff */
[----:B------:R-:W-:Y:S02]  /*50d0*/  PRMT R21, R11, 0x9910, RZ ;  /* 0x000099100b157816 */ /* 0x000fe400000000ff */
[----:B0-----:R-:W-:Y:S02]  /*50e0*/  PRMT R19, R7, 0x9910, RZ ;  /* 0x0000991007137816 */ /* 0x001fe400000000ff */
[----:B------:R-:W-:Y:S01]  /*50f0*/  SHF.R.U32.HI R7, RZ, 0x13, R16 ;  /* 0x00000013ff077819 */ /* 0x000fe20000011610 */
[----:B------:R-:W-:Y:S01]  /*5100*/  IMAD R18, R12, 0x30, RZ ;  /* 0x000000300c127824 */ /* 0x000fe200078e02ff */
[----:B------:R-:W-:Y:S02]  /*5110*/  MOV R12, R21 ;  /* 0x00000015000c7202 */ /* 0x000fe40000000f00 */
[----:B------:R-:W-:Y:S01]  /*5120*/  PRMT R7, R7, 0x9910, RZ ;  /* 0x0000991007077816 */ /* 0x000fe200000000ff */
[----:B------:R-:W-:Y:S01]  /*5130*/  IMAD R19, R19, 0x30, RZ ;  /* 0x0000003013137824 */ /* 0x000fe200078e02ff */
[----:B------:R-:W-:-:S03]  /*5140*/  IADD3 R18, PT, PT, RZ, -R18, RZ ;  /* 0x80000012ff127210 */ /* 0x000fc60007ffe0ff */
[----:B------:R-:W-:Y:S02]  /*5150*/  IMAD R7, R7, -0xc, R12 ;  /* 0xfffffff407077824 */ /* 0x000fe400078e020c */
[----:B------:R-:W-:Y:S01]  /*5160*/  IMAD.MOV R21, RZ, RZ, -R19 ;  /* 0x000000ffff157224 */ /* 0x000fe200078e0a13 */
[----:B------:R-:W-:Y:S02]  /*5170*/  PRMT R19, R18, 0x7710, RZ ;  /* 0x0000771012137816 */ /* 0x000fe400000000ff */
[----:B------:R-:W-:Y:S02]  /*5180*/  IADD3 R7, PT, PT, R7, -0xc, RZ ;  /* 0xfffffff407077810 */ /* 0x000fe40007ffe0ff */
[----:B------:R-:W-:Y:S02]  /*5190*/  PRMT R21, R21, 0x7710, RZ ;  /* 0x0000771015157816 */ /* 0x000fe400000000ff */
[----:B------:R-:W-:Y:S02]  /*51a0*/  LOP3.LUT R7, R7, 0xffff, RZ, 0xc0, !PT ;  /* 0x0000ffff07077812 */ /* 0x000fe400078ec0ff */
[----:B------:R-:W-:-:S02]  /*51b0*/  IADD3 R19, PT, PT, R19, 0xac, R0 ;  /* 0x000000ac13137810 */ /* 0x000fc40007ffe000 */
[----:B------:R-:W-:Y:S02]  /*51c0*/  IADD3 R21, PT, PT, R21, 0xa8, R0 ;  /* 0x000000a815157810 */ /* 0x000fe40007ffe000 */
[----:B------:R-:W-:Y:S02]  /*51d0*/  ISETP.GT.U32.AND P0, PT, R7, 0x5, PT ;  /* 0x000000050700780c */ /* 0x000fe40003f04070 */
[----:B------:R-:W-:Y:S02]  /*51e0*/  LOP3.LUT R19, R19, 0xff, RZ, 0xc0, !PT ;  /* 0x000000ff13137812 */ /* 0x000fe400078ec0ff */
[----:B------:R-:W-:Y:S01]  /*51f0*/  LOP3.LUT R21, R21, 0xff, RZ, 0xc0, !PT ;  /* 0x000000ff15157812 */ /* 0x000fe200078ec0ff */
[----:B------:R-:W-:Y:S01]  /*5200*/  IMAD.HI.U32 R7, R14, -0x55555555, RZ ;  /* 0xaaaaaaab0e077827 */ /* 0x000fe200078e00ff */
[----:B------:R-:W-:Y:S02]  /*5210*/  SHF.R.U32.HI R16, RZ, 0x15, R16 ;  /* 0x00000015ff107819 */ /* 0x000fe40000011610 */
[----:B------:R-:W-:Y:S01]  /*5220*/  IADD3 R14, PT, PT, R15, 0x2f0, RZ ;  /* 0x000002f00f0e7810 */ /* 0x000fe20007ffe0ff */
[----:B------:R-:W-:Y:S01]  /*5230*/  IMAD.HI.U32 R19, R19, 0x15555556, RZ ;  /* 0x1555555613137827 */ /* 0x000fe200078e00ff */
[----:B------:R-:W-:-:S03]  /*5240*/  PRMT R16, R16, 0x9910, RZ ;  /* 0x0000991010107816 */ /* 0x000fc600000000ff */
[----:B------:R-:W-:-:S04]  /*5250*/  IMAD.HI.U32 R18, R21, 0x15555556, RZ ;  /* 0x1555555615127827 */ /* 0x000fc800078e00ff */
[----:B------:R-:W-:Y:S02]  /*5260*/  VIADD R15, R15, 0xb0 ;  /* 0x000000b00f0f7836 */ /* 0x000fe40000000000 */
[----:B------:R-:W-:Y:S01]  /*5270*/  IMAD R36, R19, 0x2400, R36 ;  /* 0x0000240013247824 */ /* 0x000fe200078e0224 */
[----:B------:R-:W-:Y:S01]  /*5280*/  MOV R19, R14 ;  /* 0x0000000e00137202 */ /* 0x000fe20000000f00 */
[----:B------:R-:W-:Y:S01]  /*5290*/  IMAD R13, R18, 0x2400, R13 ;  /* 0x00002400120d7824 */ /* 0x000fe200078e020d */
[----:B------:R-:W-:Y:S02]  /*52a0*/  @!P0 IADD3 R19, PT, PT, R15, RZ, RZ ;  /* 0x000000ff0f138210 */ /* 0x000fe40007ffe0ff */
[----:B------:R-:W-:Y:S01]  /*52b0*/  SHF.R.U32.HI R18, RZ, 0x2, R7 ;  /* 0x00000002ff127819 */ /* 0x000fe20000011607 */
[----:B------:R-:W-:-:S04]  /*52c0*/  IMAD R16, R16, 0x30, RZ ;  /* 0x0000003010107824 */ /* 0x000fc800078e02ff */
[----:B------:R-:W-:Y:S02]  /*52d0*/  IMAD R19, R18, -0x6, R19 ;  /* 0xfffffffa12137824 */ /* 0x000fe400078e0213 */
[----:B------:R-:W-:Y:S01]  /*52e0*/  IMAD.MOV R18, RZ, RZ, -R16 ;  /* 0x000000ffff127224 */ /* 0x000fe200078e0a10 */
[----:B------:R-:W-:-:S04]  /*52f0*/  SHF.R.U32.HI R16, RZ, 0x5, R7 ;  /* 0x00000005ff107819 */ /* 0x000fc80000011607 */
[----:B------:R-:W-:Y:S01]  /*5300*/  PRMT R7, R18, 0x7710, RZ ;  /* 0x0000771012077816 */ /* 0x000fe200000000ff */
[----:B------:R-:W-:-:S03]  /*5310*/  IMAD R16, R16, 0x24000, R19 ;  /* 0x0002400010107824 */ /* 0x000fc600078e0213 */
[----:B------:R-:W-:Y:S02]  /*5320*/  IADD3 R18, PT, PT, R7, 0xb0, R0 ;  /* 0x000000b007127810 */ /* 0x000fe40007ffe000 */
[----:B------:R-:W-:Y:S02]  /*5330*/  IADD3 R7, PT, PT, R0, 0xb4, RZ ;  /* 0x000000b400077810 */ /* 0x000fe40007ffe0ff */
[----:B------:R-:W-:Y:S02]  /*5340*/  LOP3.LUT R19, R18, 0xff, RZ, 0xc0, !PT ;  /* 0x000000ff12137812 */ /* 0x000fe400078ec0ff */
[----:B------:R-:W-:-:S03]  /*5350*/  LOP3.LUT R18, R7, 0xffff, RZ, 0xc0, !PT ;  /* 0x0000ffff07127812 */ /* 0x000fc600078ec0ff */
[----:B------:R-:W-:-:S04]  /*5360*/  IMAD.HI.U32 R19, R19, 0x15555556, RZ ;  /* 0x1555555613137827 */ /* 0x000fc800078e00ff */
[----:B------:R-:W-:Y:S02]  /*5370*/  IMAD R18, R18, 0xaaab, RZ ;  /* 0x0000aaab12127824 */ /* 0x000fe400078e02ff */
[----:B------:R-:W-:-:S03]  /*5380*/  IMAD R16, R19, 0x2400, R16 ;  /* 0x0000240013107824 */ /* 0x000fc600078e0210 */
[----:B------:R-:W-:-:S04]  /*5390*/  SHF.R.U32.HI R19, RZ, 0x13, R18 ;  /* 0x00000013ff137819 */ /* 0x000fc80000011612 */
[----:B------:R-:W-:-:S05]  /*53a0*/  PRMT R19, R19, 0x9910, RZ ;  /* 0x0000991013137816 */ /* 0x000fca00000000ff */
[----:B------:R-:W-:-:S05]  /*53b0*/  IMAD R19, R19, -0xc, R12 ;  /* 0xfffffff413137824 */ /* 0x000fca00078e020c */
[----:B------:R-:W-:Y:S02]  /*53c0*/  IADD3 R19, PT, PT, R19, -0x8, RZ ;  /* 0xfffffff813137810 */ /* 0x000fe40007ffe0ff */
[----:B------:R-:W-:Y:S02]  /*53d0*/  SHF.R.U32.HI R18, RZ, 0x15, R18 ;  /* 0x00000015ff127819 */ /* 0x000fe40000011612 */
[----:B------:R-:W-:-:S04]  /*53e0*/  LOP3.LUT R19, R19, 0xffff, RZ, 0xc0, !PT ;  /* 0x0000ffff13137812 */ /* 0x000fc800078ec0ff */
[----:B------:R-:W-:Y:S02]  /*53f0*/  ISETP.GT.U32.AND P0, PT, R19, 0x5, PT ;  /* 0x000000051300780c */ /* 0x000fe40003f04070 */
[----:B------:R-:W-:Y:S01]  /*5400*/  PRMT R19, R18, 0x9910, RZ ;  /* 0x0000991012137816 */ /* 0x000fe200000000ff */
[----:B------:R-:W-:-:S04]  /*5410*/  IMAD.HI.U32 R18, R7, -0x55555555, RZ ;  /* 0xaaaaaaab07127827 */ /* 0x000fc800078e00ff */
[----:B------:R-:W-:Y:S01]  /*5420*/  IMAD R7, R19, 0x30, RZ ;  /* 0x0000003013077824 */ /* 0x000fe200078e02ff */
[----:B------:R-:W-:Y:S01]  /*5430*/  SHF.R.U32.HI R19, RZ, 0x2, R18 ;  /* 0x00000002ff137819 */ /* 0x000fe20000011612 */
[----:B------:R-:W-:Y:S01]  /*5440*/  IMAD.MOV.U32 R62, RZ, RZ, R14 ;  /* 0x000000ffff3e7224 */ /* 0x000fe200078e000e */
[----:B--2---:R0:W-:Y:S02]  /*5450*/  STS [R8+0x1f0], R17 ;  /* 0x0001f01108007388 */ /* 0x0041e40000000800 */
[----:B------:R-:W-:Y:S02]  /*5460*/  IADD3 R7, PT, PT, RZ, -R7, RZ ;  /* 0x80000007ff077210 */ /* 0x000fe40007ffe0ff */
[----:B------:R-:W-:Y:S02]  /*5470*/  @!P0 IADD3 R62, PT, PT, R15, RZ, RZ ;  /* 0x000000ff0f3e8210 */ /* 0x000fe40007ffe0ff */
[----:B------:R-:W-:Y:S01]  /*5480*/  PRMT R7, R7, 0x7710, RZ ;  /* 0x0000771007077816 */ /* 0x000fe200000000ff */
[----:B0-----:R-:W-:-:S02]  /*5490*/  VIADD R17, R0, 0xb8 ;  /* 0x000000b800117836 */ /* 0x001fc40000000000 */
[----:B------:R-:W-:Y:S01]  /*54a0*/  IMAD R62, R19, -0x6, R62 ;  /* 0xfffffffa133e7824 */ /* 0x000fe200078e023e */
[----:B------:R-:W-:Y:S02]  /*54b0*/  SHF.R.U32.HI R19, RZ, 0x5, R18 ;  /* 0x00000005ff137819 */ /* 0x000fe40000011612 */
[----:B------:R-:W-:Y:S02]  /*54c0*/  IADD3 R7, PT, PT, R7, 0xb4, R0 ;  /* 0x000000b407077810 */ /* 0x000fe40007ffe000 */
[----:B------:R-:W-:Y:S02]  /*54d0*/  LOP3.LUT R18, R17, 0xffff, RZ, 0xc0, !PT ;  /* 0x0000ffff11127812 */ /* 0x000fe400078ec0ff */
[----:B------:R-:W-:-:S03]  /*54e0*/  LOP3.LUT R7, R7, 0xff, RZ, 0xc0, !PT ;  /* 0x000000ff07077812 */ /* 0x000fc600078ec0ff */
[----:B------:R-:W-:Y:S02]  /*54f0*/  IMAD R18, R18, 0xaaab, RZ ;  /* 0x0000aaab12127824 */ /* 0x000fe400078e02ff */
[----:B------:R-:W-:Y:S02]  /*5500*/  IMAD R19, R19, 0x24000, R62 ;  /* 0x0002400013137824 */ /* 0x000fe400078e023e */
[----:B------:R-:W-:Y:S01]  /*5510*/  IMAD.HI.U32 R62, R7, 0x15555556, RZ ;  /* 0x15555556073e7827 */ /* 0x000fe200078e00ff */
[----:B------:R-:W-:-:S04]  /*5520*/  SHF.R.U32.HI R7, RZ, 0x13, R18 ;  /* 0x00000013ff077819 */ /* 0x000fc80000011612 */
[----:B------:R-:W-:-:S05]  /*5530*/  PRMT R7, R7, 0x9910, RZ ;  /* 0x0000991007077816 */ /* 0x000fca00000000ff */
[----:B------:R-:W-:-:S05]  /*5540*/  IMAD R7, R7, -0xc, R12 ;  /* 0xfffffff407077824 */ /* 0x000fca00078e020c */
[----:B------:R-:W-:Y:S01]  /*5550*/  IADD3 R7, PT, PT, R7, -0x4, RZ ;  /* 0xfffffffc07077810 */ /* 0x000fe20007ffe0ff */
[----:B------:R-:W-:-:S03]  /*5560*/  IMAD.WIDE.U32 R20, R20, 0x4, R2 ;  /* 0x0000000414147825 */ /* 0x000fc600078e0002 */
[----:B------:R-:W-:Y:S01]  /*5570*/  LOP3.LUT R7, R7, 0xffff, RZ, 0xc0, !PT ;  /* 0x0000ffff07077812 */ /* 0x000fe200078ec0ff */
[----:B---3--:R0:W-:Y:S03]  /*5580*/  STS [R8+0x200], R6 ;  /* 0x0002000608007388 */ /* 0x0081e60000000800 */
[----:B------:R-:W-:Y:S01]  /*5590*/  ISETP.GT.U32.AND P0, PT, R7, 0x5, PT ;  /* 0x000000050700780c */ /* 0x000fe20003f04070 */
[----:B------:R-:W2:Y:S01]  /*55a0*/  LDG.E.CONSTANT R20, desc[UR10][R20.64] ;  /* 0x0000000a14147981 */ /* 0x000ea2000c1e9900 */
[----:B0-----:R-:W-:Y:S01]  /*55b0*/  IMAD.WIDE.U32 R6, R31, 0x4, R2 ;  /* 0x000000041f067825 */ /* 0x001fe200078e0002 */
[----:B------:R-:W-:-:S04]  /*55c0*/  IADD3 R31, PT, PT, R28, -0x4, RZ ;  /* 0xfffffffc1c1f7810 */ /* 0x000fc80007ffe0ff */
[----:B------:R0:W3:Y:S02]  /*55d0*/  LDG.E.CONSTANT R21, desc[UR10][R6.64] ;  /* 0x0000000a06157981 */ /* 0x0000e4000c1e9900 */
[----:B0-----:R-:W-:-:S05]  /*55e0*/  IMAD.WIDE.U32 R6, R36, 0x4, R2 ;  /* 0x0000000424067825 */ /* 0x001fca00078e0002 */
[----:B------:R0:W5:Y:S01]  /*55f0*/  LDG.E.CONSTANT R28, desc[UR10][R6.64] ;  /* 0x0000000a061c7981 */ /* 0x000162000c1e9900 */
[----:B------:R-:W-:Y:S01]  /*5600*/  IADD3 R37, PT, PT, R30, -0x8, RZ ;  /* 0xfffffff81e257810 */ /* 0x000fe20007ffe0ff */
[----:B0-----:R-:W-:-:S04]  /*5610*/  IMAD.WIDE.U32 R6, R31, 0x4, R2 ;  /* 0x000000041f067825 */ /* 0x001fc800078e0002 */
[----:B------:R-:W-:Y:S02]  /*5620*/  VIADD R31, R29, 0xfffffff4 ;  /* 0xfffffff41d1f7836 */ /* 0x000fe40000000000 */
[----:B------:R0:W5:Y:S02]  /*5630*/  LDG.E.CONSTANT R29, desc[UR10][R6.64] ;  /* 0x0000000a061d7981 */ /* 0x000164000c1e9900 */
[----:B0-----:R-:W-:Y:S01]  /*5640*/  IMAD.WIDE.U32 R6, R31, 0x4, R2 ;  /* 0x000000041f067825 */ /* 0x001fe200078e0002 */
[----:B------:R-:W-:-:S04]  /*5650*/  IADD3 R31, PT, PT, R22, -0x4, RZ ;  /* 0xfffffffc161f7810 */ /* 0x000fc80007ffe0ff */
[----:B------:R0:W5:Y:S02]  /*5660*/  LDG.E.CONSTANT R30, desc[UR10][R6.64] ;  /* 0x0000000a061e7981 */ /* 0x000164000c1e9900 */
[----:B0-----:R-:W-:-:S05]  /*5670*/  IMAD.WIDE.U32 R6, R37, 0x4, R2 ;  /* 0x0000000425067825 */ /* 0x001fca00078e0002 */
[----:B------:R0:W5:Y:S01]  /*5680*/  LDG.E.CONSTANT R22, desc[UR10][R6.64] ;  /* 0x0000000a06167981 */ /* 0x000162000c1e9900 */
[----:B------:R-:W-:Y:S02]  /*5690*/  VIADD R37, R23, 0xfffffff4 ;  /* 0xfffffff417257836 */ /* 0x000fe40000000000 */
[----:B0-----:R-:W-:Y:S01]  /*56a0*/  IMAD.WIDE.U32 R6, R31, 0x4, R2 ;  /* 0x000000041f067825 */ /* 0x001fe200078e0002 */
[----:B------:R-:W-:-:S04]  /*56b0*/  IADD3 R31, PT, PT, R9, -0x8, RZ ;  /* 0xfffffff8091f7810 */ /* 0x000fc80007ffe0ff */
[----:B------:R0:W5:Y:S02]  /*56c0*/  LDG.E.CONSTANT R23, desc[UR10][R6.64] ;  /* 0x0000000a06177981 */ /* 0x000164000c1e9900 */
[----:B0-----:R-:W-:Y:S01]  /*56d0*/  IMAD.WIDE.U32 R6, R37, 0x4, R2 ;  /* 0x0000000425067825 */ /* 0x001fe200078e0002 */
[----:B------:R-:W-:-:S04]  /*56e0*/  IADD3 R37, PT, PT, R13, -0x4, RZ ;  /* 0xfffffffc0d257810 */ /* 0x000fc80007ffe0ff */
[----:B------:R0:W5:Y:S01]  /*56f0*/  LDG.E.CONSTANT R9, desc[UR10][R6.64] ;  /* 0x0000000a06097981 */ /* 0x000162000c1e9900 */
[----:B------:R-:W-:Y:S02]  /*5700*/  IMAD R19, R62, 0x2400, R19 ;  /* 0x000024003e137824 */ /* 0x000fe400078e0213 */
[----:B0-----:R-:W-:Y:S01]  /*5710*/  IMAD.WIDE.U32 R6, R31, 0x4, R2 ;  /* 0x000000041f067825 */ /* 0x001fe200078e0002 */
[----:B------:R-:W-:-:S04]  /*5720*/  LOP3.LUT R36, R11, 0xffff, RZ, 0xc0, !PT ;  /* 0x0000ffff0b247812 */ /* 0x000fc800078ec0ff */
[----:B------:R0:W5:Y:S01]  /*5730*/  LDG.E.CONSTANT R13, desc[UR10][R6.64] ;  /* 0x0000000a060d7981 */ /* 0x000162000c1e9900 */
[----:B------:R-:W-:Y:S02]  /*5740*/  VIADD R31, R16, 0xfffffff4 ;  /* 0xfffffff4101f7836 */ /* 0x000fe40000000000 */
[----:B0-----:R-:W-:Y:S01]  /*5750*/  IMAD.WIDE.U32 R6, R37, 0x4, R2 ;  /* 0x0000000425067825 */ /* 0x001fe200078e0002 */
[----:B------:R-:W-:-:S04]  /*5760*/  IADD3 R37, PT, PT, R19, -0x8, RZ ;  /* 0xfffffff813257810 */ /* 0x000fc80007ffe0ff */
[----:B------:R0:W5:Y:S01]  /*5770*/  LDG.E.CONSTANT R16, desc[UR10][R6.64] ;  /* 0x0000000a06107981 */ /* 0x000162000c1e9900 */
[----:B------:R-:W-:Y:S02]  /*5780*/  IMAD R36, R36, 0xaaab, RZ ;  /* 0x0000aaab24247824 */ /* 0x000fe400078e02ff */
[----:B0-----:R-:W-:-:S05]  /*5790*/  IMAD.WIDE.U32 R6, R31, 0x4, R2 ;  /* 0x000000041f067825 */ /* 0x001fca00078e0002 */
[----:B------:R0:W5:Y:S02]  /*57a0*/  LDG.E.CONSTANT R19, desc[UR10][R6.64] ;  /* 0x0000000a06137981 */ /* 0x000164000c1e9900 */
[----:B0-----:R-:W-:Y:S01]  /*57b0*/  IMAD.WIDE.U32 R6, R37, 0x4, R2 ;  /* 0x0000000425067825 */ /* 0x001fe200078e0002 */
[----:B------:R-:W-:-:S04]  /*57c0*/  SHF.R.U32.HI R37, RZ, 0x13, R36 ;  /* 0x00000013ff257819 */ /* 0x000fc80000011624 */
[----:B------:R-:W-:Y:S01]  /*57d0*/  PRMT R37, R37, 0x9910, RZ ;  /* 0x0000991025257816 */ /* 0x000fe200000000ff */
[----:B------:R0:W5:Y:S04]  /*57e0*/  LDG.E.CONSTANT R31, desc[UR10][R6.64] ;  /* 0x0000000a061f7981 */ /* 0x000168000c1e9900 */
[----:B------:R-:W-:Y:S01]  /*57f0*/  IMAD R12, R37, -0xc, R12 ;  /* 0xfffffff4250c7824 */ /* 0x000fe200078e020c */
[----:B------:R-:W-:Y:S01]  /*5800*/  MOV R62, R14 ;  /* 0x0000000e003e7202 */ /* 0x000fe20000000f00 */
[----:B------:R-:W-:-:S03]  /*5810*/  @!P0 IMAD.MOV R62, RZ, RZ, R15 ;  /* 0x000000ffff3e8224 */ /* 0x000fc600078e020f */
[----:B------:R-:W-:-:S04]  /*5820*/  LOP3.LUT R12, R12, 0xffff, RZ, 0xc0, !PT ;  /* 0x0000ffff0c0c7812 */ /* 0x000fc800078ec0ff */
[----:B------:R-:W-:Y:S02]  /*5830*/  ISETP.GT.U32.AND P0, PT, R12, 0x5, PT ;  /* 0x000000050c00780c */ /* 0x000fe40003f04070 */
[----:B0-----:R-:W-:Y:S02]  /*5840*/  IADD3 R6, PT, PT, R0, 0xbc, RZ ;  /* 0x000000bc00067810 */ /* 0x001fe40007ffe0ff */
[----:B------:R-:W-:-:S03]  /*5850*/  SHF.R.U32.HI R18, RZ, 0x15, R18 ;  /* 0x00000015ff127819 */ /* 0x000fc60000011612 */
[----:B------:R-:W-:Y:S01]  /*5860*/  IMAD.HI.U32 R6, R6, -0x55555555, RZ ;  /* 0xaaaaaaab06067827 */ /* 0x000fe200078e00ff */
[----:B------:R-:W-:Y:S02]  /*5870*/  SHF.R.U32.HI R36, RZ, 0x15, R36 ;  /* 0x00000015ff247819 */ /* 0x000fe40000011624 */
[----:B------:R-:W-:Y:S02]  /*5880*/  PRMT R7, R18, 0x9910, RZ ;  /* 0x0000991012077816 */ /* 0x000fe400000000ff */
[----:B------:R-:W-:Y:S02]  /*5890*/  SHF.R.U32.HI R37, RZ, 0x2, R6 ;  /* 0x00000002ff257819 */ /* 0x000fe40000011606 */
[----:B------:R-:W-:Y:S02]  /*58a0*/  @!P0 IADD3 R14, PT, PT, R15, RZ, RZ ;  /* 0x000000ff0f0e8210 */ /* 0x000fe40007ffe0ff */
[----:B------:R-:W-:Y:S01]  /*58b0*/  PRMT R15, R36, 0x9910, RZ ;  /* 0x00009910240f7816 */ /* 0x000fe200000000ff */
[----:B------:R-:W-:-:S04]  /*58c0*/  IMAD.HI.U32 R17, R17, -0x55555555, RZ ;  /* 0xaaaaaaab11117827 */ /* 0x000fc800078e00ff */
[----:B------:R-:W-:Y:S01]  /*58d0*/  IMAD R12, R37, -0x6, R14 ;  /* 0xfffffffa250c7824 */ /* 0x000fe200078e020e */
[----:B------:R-:W-:Y:S01]  /*58e0*/  SHF.R.U32.HI R37, RZ, 0x5, R6 ;  /* 0x00000005ff257819 */ /* 0x000fe20000011606 */
[----:B------:R-:W-:Y:S02]  /*58f0*/  IMAD R7, R7, 0x30, RZ ;  /* 0x0000003007077824 */ /* 0x000fe400078e02ff */
[----:B------:R-:W-:Y:S01]  /*5900*/  IMAD R6, R15, 0x30, RZ ;  /* 0x000000300f067824 */ /* 0x000fe200078e02ff */
[----:B------:R-:W-:Y:S01]  /*5910*/  SHF.R.U32.HI R11, RZ, 0x2, R17 ;  /* 0x00000002ff0b7819 */ /* 0x000fe20000011611 */
[----:B------:R-:W-:-:S03]  /*5920*/  IMAD.MOV R7, RZ, RZ, -R7 ;  /* 0x000000ffff077224 */ /* 0x000fc600078e0a07 */
[----:B------:R-:W-:Y:S01]  /*5930*/  IADD3 R6, PT, PT, RZ, -R6, RZ ;  /* 0x80000006ff067210 */ /* 0x000fe20007ffe0ff */
[----:B------:R-:W-:Y:S01]  /*5940*/  IMAD R11, R11, -0x6, R62 ;  /* 0xfffffffa0b0b7824 */ /* 0x000fe200078e023e */
[----:B------:R-:W-:Y:S02]  /*5950*/  SHF.R.U32.HI R14, RZ, 0x5, R17 ;  /* 0x00000005ff0e7819 */ /* 0x000fe40000011611 */
[----:B------:R-:W-:Y:S02]  /*5960*/  PRMT R7, R7, 0x7710, RZ ;  /* 0x0000771007077816 */ /* 0x000fe400000000ff */
[----:B------:R-:W-:Y:S01]  /*5970*/  PRMT R15, R6, 0x7710, RZ ;  /* 0x00007710060f7816 */ /* 0x000fe200000000ff */
[----:B------:R-:W-:Y:S01]  /*5980*/  IMAD R14, R14, 0x24000, R11 ;  /* 0x000240000e0e7824 */ /* 0x000fe200078e020b */
[--C-:B------:R-:W-:Y:S01]  /*5990*/  IADD3 R7, PT, PT, R7, 0xb8, R0.reuse ;  /* 0x000000b807077810 */ /* 0x100fe20007ffe000 */
[----:B------:R-:W0:Y:S01]  /*59a0*/  S2R R11, SR_CgaCtaId ;  /* 0x00000000000b7919 */ /* 0x000e220000008800 */
[----:B------:R-:W-:-:S02]  /*59b0*/  IADD3 R6, PT, PT, R15, 0xbc, R0 ;  /* 0x000000bc0f067810 */ /* 0x000fc40007ffe000 */
[----:B------:R-:W-:Y:S02]  /*59c0*/  LOP3.LUT R17, R7, 0xff, RZ, 0xc0, !PT ;  /* 0x000000ff07117812 */ /* 0x000fe400078ec0ff */
[----:B------:R-:W-:Y:S02]  /*59d0*/  LOP3.LUT R15, R6, 0xff, RZ, 0xc0, !PT ;  /* 0x000000ff060f7812 */ /* 0x000fe400078ec0ff */
[----:B------:R-:W1:Y:S01]  /*59e0*/  LDC.64 R6, c[0x0][0x388] ;  /* 0x0000e200ff067b82 */ /* 0x000e620000000a00 */
[----:B------:R-:W-:-:S04]  /*59f0*/  IMAD.HI.U32 R17, R17, 0x15555556, RZ ;  /* 0x1555555611117827 */ /* 0x000fc800078e00ff */
[----:B------:R-:W-:Y:S01]  /*5a00*/  IMAD R14, R17, 0x2400, R14 ;  /* 0x00002400110e7824 */ /* 0x000fe200078e020e */
[----:B------:R-:W-:Y:S01]  /*5a10*/  MOV R17, UR6 ;  /* 0x0000000600117c02 */ /* 0x000fe20008000f00 */
[----:B------:R-:W-:Y:S02]  /*5a20*/  IMAD R12, R37, 0x24000, R12 ;  /* 0x00024000250c7824 */ /* 0x000fe400078e020c */
[----:B------:R-:W-:Y:S01]  /*5a30*/  IMAD.HI.U32 R15, R15, 0x15555556, RZ ;  /* 0x155555560f0f7827 */ /* 0x000fe200078e00ff */
[----:B------:R-:W-:-:S03]  /*5a40*/  MOV R37, UR4 ;  /* 0x0000000400257c02 */ /* 0x000fc60008000f00 */
[----:B------:R-:W-:Y:S02]  /*5a50*/  IMAD R15, R15, 0x2400, R12 ;  /* 0x000024000f0f7824 */ /* 0x000fe400078e020c */
[----:B------:R-:W-:Y:S01]  /*5a60*/  IMAD R12, R17, 0x4, R0 ;  /* 0x00000004110c7824 */ /* 0x000fe200078e0200 */
[----:B------:R-:W-:Y:S02]  /*5a70*/  IADD3 R17, PT, PT, R14, -0x4, RZ ;  /* 0xfffffffc0e117810 */ /* 0x000fe40007ffe0ff */
[----:B------:R-:W-:Y:S01]  /*5a80*/  MOV R18, 0x400 ;  /* 0x0000040000127802 */ /* 0x000fe20000000f00 */
[----:B------:R-:W-:Y:S02]  /*5a90*/  IMAD R37, R37, 0x240, R12 ;  /* 0x0000024025257824 */ /* 0x000fe400078e020c */
[----:B------:R-:W-:-:S04]  /*5aa0*/  IMAD.WIDE.U32 R14, R15, 0x4, R2 ;  /* 0x000000040f0e7825 */ /* 0x000fc800078e0002 */
[----:B------:R-:W-:-:S04]  /*5ab0*/  IMAD.WIDE.U32 R2, R17, 0x4, R2 ;  /* 0x0000000411027825 */ /* 0x000fc800078e0002 */
[----:B------:R-:W-:Y:S02]  /*5ac0*/  VIADD R12, R18, 0x300 ;  /* 0x00000300120c7836 */ /* 0x000fe40000000000 */
[----:B-1----:R-:W-:Y:S01]  /*5ad0*/  IMAD.WIDE.U32 R6, R37, 0x4, R6 ;  /* 0x0000000425067825 */ /* 0x002fe200078e0006 */
[C---:B0-----:R-:W-:Y:S01]  /*5ae0*/  LEA R17, R11.reuse, R18, 0x18 ;  /* 0x000000120b117211 */ /* 0x041fe200078ec0ff */
[----:B------:R-:W5:Y:S01]  /*5af0*/  LDG.E.CONSTANT R15, desc[UR10][R14.64] ;  /* 0x0000000a0e0f7981 */ /* 0x000f62000c1e9900 */
[----:B------:R-:W-:-:S03]  /*5b00*/  LEA R11, R11, R12, 0x18 ;  /* 0x0000000c0b0b7211 */ /* 0x000fc600078ec0ff */
[----:B------:R-:W5:Y:S04]  /*5b10*/  LDG.E.CONSTANT R65, desc[UR10][R2.64] ;  /* 0x0000000a02417981 */ /* 0x000f68000c1e9900 */
[----:B------:R-:W5:Y:S04]  /*5b20*/  LDG.E.CONSTANT R12, desc[UR10][R6.64] ;  /* 0x0000000a060c7981 */ /* 0x000f68000c1e9900 */
[----:B------:R-:W5:Y:S04]  /*5b30*/  LDG.E.CONSTANT R36, desc[UR10][R6.64+0x180] ;  /* 0x0001800a06247981 */ /* 0x000f68000c1e9900 */
[----:B------:R-:W5:Y:S04]  /*5b40*/  LDG.E.CONSTANT R63, desc[UR10][R6.64+0x300] ;  /* 0x0003000a063f7981 */ /* 0x000f68000c1e9900 */
[----:B------:R-:W5:Y:S04]  /*5b50*/  LDG.E.CONSTANT R37, desc[UR10][R6.64+0x480] ;  /* 0x0004800a06257981 */ /* 0x000f68000c1e9900 */
[----:B------:R-:W5:Y:S04]  /*5b60*/  LDG.E.CONSTANT R61, desc[UR10][R6.64+0x600] ;  /* 0x0006000a063d7981 */ /* 0x000f68000c1e9900 */
[----:B------:R0:W5:Y:S01]  /*5b70*/  LDG.E.CONSTANT R62, desc[UR10][R6.64+0x780] ;  /* 0x0007800a063e7981 */ /* 0x000162000c1e9900 */
[----:B------:R-:W1:Y:S01]  /*5b80*/  S2R R18, SR_TID.X ;  /* 0x0000000000127919 */ /* 0x000e620000002100 */
[----:B0-----:R-:W-:-:S02]  /*5b90*/  LEA R7, R0, R11, 0x2 ;  /* 0x0000000b00077211 */ /* 0x001fc400078e10ff */
[----:B----4-:R-:W-:Y:S04]  /*5ba0*/  STS [R8+0x210], R10 ;  /* 0x0002100a08007388 */ /* 0x010fe80000000800 */
[----:B--2---:R-:W-:Y:S04]  /*5bb0*/  STS [R8+0x230], R20 ;  /* 0x0002301408007388 */ /* 0x004fe80000000800 */
[----:B---3--:R-:W-:Y:S04]  /*5bc0*/  STS [R8+0x270], R21 ;  /* 0x0002701508007388 */ /* 0x008fe80000000800 */
[----:B-----5:R-:W-:Y:S04]  /*5bd0*/  STS [R8+0x2b0], R28 ;  /* 0x0002b01c08007388 */ /* 0x020fe80000000800 */
[----:B------:R-:W-:Y:S04]  /*5be0*/  STS [R8+0x220], R29 ;  /* 0x0002201d08007388 */ /* 0x000fe80000000800 */
[----:B------:R-:W-:Y:S04]  /*5bf0*/  STS [R8+0x240], R30 ;  /* 0x0002401e08007388 */ /* 0x000fe80000000800 */
[----:B------:R-:W-:Y:S04]  /*5c00*/  STS [R8+0x250], R22 ;  /* 0x0002501608007388 */ /* 0x000fe80000000800 */
[----:B------:R-:W-:Y:S04]  /*5c10*/  STS [R8+0x260], R23 ;  /* 0x0002601708007388 */ /* 0x000fe80000000800 */
[----:B------:R-:W-:Y:S04]  /*5c20*/  STS [R8+0x280], R9 ;  /* 0x0002800908007388 */ /* 0x000fe80000000800 */
[----:B------:R-:W-:Y:S04]  /*5c30*/  STS [R8+0x290], R13 ;  /* 0x0002900d08007388 */ /* 0x000fe80000000800 */
[----:B------:R-:W-:Y:S04]  /*5c40*/  STS [R8+0x2a0], R16 ;  /* 0x0002a01008007388 */ /* 0x000fe80000000800 */
[----:B------:R-:W-:Y:S04]  /*5c50*/  STS [R8+0x2c0], R19 ;  /* 0x0002c01308007388 */ /* 0x000fe80000000800 */
[----:B------:R-:W-:Y:S01]  /*5c60*/  STS [R8+0x2d0], R31 ;  /* 0x0002d01f08007388 */ /* 0x000fe20000000800 */
[----:B-1----:R-:W-:-:S02]  /*5c70*/  SHF.R.U32.HI R2, RZ, 0x1, R18 ;  /* 0x00000001ff027819 */ /* 0x002fc40000011612 */
[----:B------:R-:W-:-:S03]  /*5c80*/  LEA R6, R5, R11, 0x2 ;  /* 0x0000000b05067211 */ /* 0x000fc600078e10ff */
[----:B------:R-:W-:Y:S01]  /*5c90*/  IMAD R3, R2, 0x180, R17 ;  /* 0x0000018002037824 */ /* 0x000fe200078e0211 */
[----:B------:R-:W-:Y:S04]  /*5ca0*/  STS [R8+0x2f0], R15 ;  /* 0x0002f00f08007388 */ /* 0x000fe80000000800 */
[----:B------:R-:W-:Y:S04]  /*5cb0*/  STS [R8+0x2e0], R65 ;  /* 0x0002e04108007388 */ /* 0x000fe80000000800 */
[----:B------:R-:W-:Y:S04]  /*5cc0*/  STS [R7], R12 ;  /* 0x0000000c07007388 */ /* 0x000fe80000000800 */
[----:B------:R-:W-:Y:S04]  /*5cd0*/  STS [R7+0x10], R36 ;  /* 0x0000102407007388 */ /* 0x000fe80000000800 */
[----:B------:R-:W-:Y:S04]  /*5ce0*/  STS [R7+0x20], R63 ;  /* 0x0000203f07007388 */ /* 0x000fe80000000800 */
[----:B------:R-:W-:Y:S04]  /*5cf0*/  STS [R7+0x30], R37 ;  /* 0x0000302507007388 */ /* 0x000fe80000000800 */
[----:B------:R-:W-:Y:S04]  /*5d00*/  STS [R7+0x40], R61 ;  /* 0x0000403d07007388 */ /* 0x000fe80000000800 */
[----:B------:R-:W-:Y:S01]  /*5d10*/  STS [R7+0x50], R62 ;  /* 0x0000503e07007388 */ /* 0x000fe20000000800 */
[----:B------:R-:W-:Y:S06]  /*5d20*/  BAR.SYNC.DEFER_BLOCKING 0x0 ;  /* 0x0000000000007b1d */ /* 0x000fec0000010000 */
[----:B------:R-:W-:Y:S04]  /*5d30*/  LDS.64 R28, [R6] ;  /* 0x00000000061c7984 */ /* 0x000fe80000000a00 */
[----:B------:R-:W0:Y:S04]  /*5d40*/  LDS.128 R12, [R3] ;  /* 0x00000000030c7984 */ /* 0x000e280000000c00 */
[----:B------:R-:W1:Y:S04]  /*5d50*/  LDS.64 R30, [R6+0x10] ;  /* 0x00001000061e7984 */ /* 0x000e680000000a00 */
[----:B------:R-:W2:Y:S04]  /*5d60*/  LDS.128 R20, [R3+0x30] ;  /* 0x0000300003147984 */ /* 0x000ea80000000c00 */
[----:B------:R-:W3:Y:S04]  /*5d70*/  LDS.64 R36, [R6+0x20] ;  /* 0x0000200006247984 */ /* 0x000ee80000000a00 */
[----:B------:R-:W4:Y:S04]  /*5d80*/  LDS.128 R16, [R3+0x10] ;  /* 0x0000100003107984 */ /* 0x000f280000000c00 */
[----:B------:R-:W5:Y:S01]  /*5d90*/  LDS.64 R10, [R6+0x30] ;  /* 0x00003000060a7984 */ /* 0x000f620000000a00 */
[C---:B0-----:R-:W-:Y:S01]  /*5da0*/  FFMA R9, R12.reuse, R28, R4 ;  /* 0x0000001c0c097223 */ /* 0x041fe20000000004 */
[----:B------:R-:W-:-:S03]  /*5db0*/  FFMA R12, R12, R29, R38 ;  /* 0x0000001d0c0c7223 */ /* 0x000fc60000000026 */
[----:B-1----:R-:W-:Y:S01]  /*5dc0*/  FFMA R7, R30, R13, R9 ;  /* 0x0000000d1e077223 */ /* 0x002fe20000000009 */
[----:B------:R-:W-:Y:S01]  /*5dd0*/  FFMA R13, R13, R31, R12 ;  /* 0x0000001f0d0d7223 */ /* 0x000fe2000000000c */
[----:B--2---:R-:W-:Y:S02]  /*5de0*/  FFMA R40, R28, R20, R40 ;  /* 0x000000141c287223 */ /* 0x004fe40000000028 */
[----:B---3--:R-:W-:Y:S02]  /*5df0*/  FFMA R7, R36, R14, R7 ;  /* 0x0000000e24077223 */ /* 0x008fe40000000007 */
[----:B------:R-:W-:Y:S01]  /*5e00*/  FFMA R9, R30, R21, R40 ;  /* 0x000000151e097223 */ /* 0x000fe20000000028 */
[----:B------:R-:W-:Y:S01]  /*5e10*/  FFMA R14, R14, R37, R13 ;  /* 0x000000250e0e7223 */ /* 0x000fe2000000000d */
[C---:B----4-:R-:W-:Y:S01]  /*5e20*/  FFMA R53, R18.reuse, R28, R53 ;  /* 0x0000001c12357223 */ /* 0x050fe20000000035 */
[----:B------:R-:W-:-:S03]  /*5e30*/  FFMA R54, R18, R29, R54 ;  /* 0x0000001d12367223 */ /* 0x000fc60000000036 */
[----:B------:R-:W-:Y:S01]  /*5e40*/  FFMA R53, R30, R19, R53 ;  /* 0x000000131e357223 */ /* 0x000fe20000000035 */
[----:B------:R-:W-:Y:S01]  /*5e50*/  FFMA R54, R19, R31, R54 ;  /* 0x0000001f13367223 */ /* 0x000fe20000000036 */
[----:B------:R-:W-:Y:S01]  /*5e60*/  FFMA R19, R36, R22, R9 ;  /* 0x0000001624137223 */ /* 0x000fe20000000009 */
[----:B-----5:R-:W-:Y:S01]  /*5e70*/  FFMA R61, R10, R15, R7 ;  /* 0x0000000f0a3d7223 */ /* 0x020fe20000000007 */
[----:B------:R-:W-:Y:S01]  /*5e80*/  FFMA R63, R15, R11, R14 ;  /* 0x0000000b0f3f7223 */ /* 0x000fe2000000000e */
[----:B------:R-:W0:Y:S04]  /*5e90*/  LDS.64 R8, [R6+0x40] ;  /* 0x0000400006087984 */ /* 0x000e280000000a00 */
[----:B------:R-:W1:Y:S04]  /*5ea0*/  LDS.128 R12, [R3+0x40] ;  /* 0x00004000030c7984 */ /* 0x000e680000000c00 */
[----:B------:R-:W2:Y:S01]  /*5eb0*/  LDS.64 R6, [R6+0x50] ;  /* 0x0000500006067984 */ /* 0x000ea20000000a00 */
[----:B------:R-:W-:-:S04]  /*5ec0*/  FFMA R20, R20, R29, R46 ;  /* 0x0000001d14147223 */ /* 0x000fc8000000002e */
[----:B------:R-:W-:-:S04]  /*5ed0*/  FFMA R20, R31, R21, R20 ;  /* 0x000000151f147223 */ /* 0x000fc80000000014 */
[----:B------:R-:W-:Y:S01]  /*5ee0*/  FFMA R18, R37, R22, R20 ;  /* 0x0000001625127223 */ /* 0x000fe20000000014 */
[----:B------:R-:W-:-:S03]  /*5ef0*/  FFMA R19, R10, R23, R19 ;  /* 0x000000170a137223 */ /* 0x000fc60000000013 */
[----:B------:R-:W-:Y:S02]  /*5f00*/  FFMA R18, R11, R23, R18 ;  /* 0x000000170b127223 */ /* 0x000fe40000000012 */
[----:B------:R-:W3:Y:S01]  /*5f10*/  LDS.128 R20, [R3+0x60] ;  /* 0x0000600003147984 */ /* 0x000ee20000000c00 */
[----:B0-----:R-:W-:Y:S01]  /*5f20*/  FFMA R61, R8, R16, R61 ;  /* 0x00000010083d7223 */ /* 0x001fe2000000003d */
[----:B------:R-:W-:Y:S01]  /*5f30*/  FFMA R16, R16, R9, R63 ;  /* 0x0000000910107223 */ /* 0x000fe2000000003f */
[----:B-1----:R-:W-:Y:S01]  /*5f40*/  FFMA R57, R28, R14, R57 ;  /* 0x0000000e1c397223 */ /* 0x002fe20000000039 */
[----:B------:R-:W-:-:S03]  /*5f50*/  FFMA R58, R14, R29, R58 ;  /* 0x0000001d0e3a7223 */ /* 0x000fc6000000003a */
[-C--:B------:R-:W-:Y:S01]  /*5f60*/  FFMA R57, R30, R15.reuse, R57 ;  /* 0x0000000f1e397223 */ /* 0x080fe20000000039 */
[----:B------:R-:W-:Y:S01]  /*5f70*/  FFMA R58, R31, R15, R58 ;  /* 0x0000000f1f3a7223 */ /* 0x000fe2000000003a */
[-C--:B------:R-:W-:Y:S01]  /*5f80*/  FFMA R15, R8, R12.reuse, R19 ;  /* 0x0000000c080f7223 */ /* 0x080fe20000000013 */
[C---:B--2---:R-:W-:Y:S01]  /*5f90*/  FFMA R4, R6.reuse, R17, R61 ;  /* 0x0000001106047223 */ /* 0x044fe2000000003d */
[----:B------:R-:W-:Y:S01]  /*5fa0*/  FFMA R38, R17, R7, R16 ;  /* 0x0000000711267223 */ /* 0x000fe20000000010 */
[----:B------:R-:W-:Y:S02]  /*5fb0*/  FFMA R12, R9, R12, R18 ;  /* 0x0000000c090c7223 */ /* 0x000fe40000000012 */
[----:B------:R-:W0:Y:S01]  /*5fc0*/  LDS.128 R16, [R3+0x70] ;  /* 0x0000700003107984 */ /* 0x000e220000000c00 */
[-C--:B------:R-:W-:Y:S01]  /*5fd0*/  FFMA R40, R6, R13.reuse, R15 ;  /* 0x0000000d06287223 */ /* 0x080fe2000000000f */
[----:B------:R-:W-:Y:S02]  /*5fe0*/  FFMA R46, R7, R13, R12 ;  /* 0x0000000d072e7223 */ /* 0x000fe4000000000c */
[----:B------:R-:W1:Y:S01]  /*5ff0*/  LDS.128 R12, [R3+0x90] ;  /* 0x00009000030c7984 */ /* 0x000e620000000c00 */
[----:B---3--:R-:W-:Y:S01]  /*6000*/  FFMA R41, R28, R20, R41 ;  /* 0x000000141c297223 */ /* 0x008fe20000000029 */
[----:B------:R-:W-:-:S03]  /*6010*/  FFMA R20, R20, R29, R47 ;  /* 0x0000001d14147223 */ /* 0x000fc6000000002f */
[-C--:B------:R-:W-:Y:S01]  /*6020*/  FFMA R41, R30, R21.reuse, R41 ;  /* 0x000000151e297223 */ /* 0x080fe20000000029 */
[----:B------:R-:W-:-:S03]  /*6030*/  FFMA R20, R31, R21, R20 ;  /* 0x000000151f147223 */ /* 0x000fc60000000014 */
[-C--:B------:R-:W-:Y:S01]  /*6040*/  FFMA R41, R36, R22.reuse, R41 ;  /* 0x0000001624297223 */ /* 0x080fe20000000029 */
[----:B------:R-:W-:-:S03]  /*6050*/  FFMA R20, R37, R22, R20 ;  /* 0x0000001625147223 */ /* 0x000fc60000000014 */
[-C--:B------:R-:W-:Y:S01]  /*6060*/  FFMA R41, R10, R23.reuse, R41 ;  /* 0x000000170a297223 */ /* 0x080fe20000000029 */
[----:B------:R-:W-:-:S03]  /*6070*/  FFMA R20, R11, R23, R20 ;  /* 0x000000170b147223 */ /* 0x000fc60000000014 */
[-C--:B0-----:R-:W-:Y:S01]  /*6080*/  FFMA R41, R8, R16.reuse, R41 ;  /* 0x0000001008297223 */ /* 0x081fe20000000029 */
[----:B------:R-:W-:Y:S02]  /*6090*/  FFMA R16, R9, R16, R20 ;  /* 0x0000001009107223 */ /* 0x000fe40000000014 */
[----:B------:R-:W0:Y:S01]  /*60a0*/  LDS.128 R20, [R3+0xa0] ;  /* 0x0000a00003147984 */ /* 0x000e220000000c00 */
[----:B------:R-:W-:Y:S01]  /*60b0*/  FFMA R55, R28, R18, R55 ;  /* 0x000000121c377223 */ /* 0x000fe20000000037 */
[----:B------:R-:W-:-:S03]  /*60c0*/  FFMA R56, R18, R29, R56 ;  /* 0x0000001d12387223 */ /* 0x000fc60000000038 */
[-C--:B------:R-:W-:Y:S01]  /*60d0*/  FFMA R55, R30, R19.reuse, R55 ;  /* 0x000000131e377223 */ /* 0x080fe20000000037 */
[----:B------:R-:W-:Y:S01]  /*60e0*/  FFMA R56, R31, R19, R56 ;  /* 0x000000131f387223 */ /* 0x000fe20000000038 */
[----:B-1----:R-:W-:Y:S01]  /*60f0*/  FFMA R19, R28, R12, R42 ;  /* 0x0000000c1c137223 */ /* 0x002fe2000000002a */
[----:B------:R-:W-:Y:S01]  /*6100*/  FFMA R12, R12, R29, R48 ;  /* 0x0000001d0c0c7223 */ /* 0x000fe20000000030 */
[-C--:B------:R-:W-:Y:S01]  /*6110*/  FFMA R41, R6, R17.reuse, R41 ;  /* 0x0000001106297223 */ /* 0x080fe20000000029 */
[----:B------:R-:W-:Y:S01]  /*6120*/  FFMA R47, R7, R17, R16 ;  /* 0x00000011072f7223 */ /* 0x000fe20000000010 */
[-C--:B------:R-:W-:Y:S02]  /*6130*/  FFMA R61, R30, R13.reuse, R19 ;  /* 0x0000000d1e3d7223 */ /* 0x080fe40000000013 */
[----:B------:R-:W1:Y:S01]  /*6140*/  LDS.128 R16, [R3+0xc0] ;  /* 0x0000c00003107984 */ /* 0x000e620000000c00 */
[----:B------:R-:W-:Y:S01]  /*6150*/  FFMA R12, R31, R13, R12 ;  /* 0x0000000d1f0c7223 */ /* 0x000fe2000000000c */
[----:B------:R-:W-:-:S03]  /*6160*/  FFMA R61, R36, R14, R61 ;  /* 0x0000000e243d7223 */ /* 0x000fc6000000003d */
[----:B------:R-:W-:Y:S01]  /*6170*/  FFMA R12, R37, R14, R12 ;  /* 0x0000000e250c7223 */ /* 0x000fe2000000000c */
[----:B------:R-:W-:-:S03]  /*6180*/  FFMA R61, R10, R15, R61 ;  /* 0x0000000f0a3d7223 */ /* 0x000fc6000000003d */
[----:B------:R-:W-:Y:S01]  /*6190*/  FFMA R12, R11, R15, R12 ;  /* 0x0000000f0b0c7223 */ /* 0x000fe2000000000c */
[----:B0-----:R-:W-:-:S03]  /*61a0*/  FFMA R61, R8, R20, R61 ;  /* 0x00000014083d7223 */ /* 0x001fc6000000003d */
[----:B------:R-:W-:Y:S02]  /*61b0*/  FFMA R20, R9, R20, R12 ;  /* 0x0000001409147223 */ /* 0x000fe4000000000c */
[----:B------:R-:W0:Y:S01]  /*61c0*/  LDS.128 R12, [R3+0xd0] ;  /* 0x0000d000030c7984 */ /* 0x000e220000000c00 */
[----:B------:R-:W-:Y:S01]  /*61d0*/  FFMA R59, R28, R22, R59 ;  /* 0x000000161c3b7223 */ /* 0x000fe2000000003b */
[----:B------:R-:W-:Y:S01]  /*61e0*/  FFMA R60, R22, R29, R60 ;  /* 0x0000001d163c7223 */ /* 0x000fe2000000003c */
[-C--:B------:R-:W-:Y:S01]  /*61f0*/  FFMA R42, R6, R21.reuse, R61 ;  /* 0x00000015062a7223 */ /* 0x080fe2000000003d */
[----:B------:R-:W-:Y:S01]  /*6200*/  FFMA R48, R7, R21, R20 ;  /* 0x0000001507307223 */ /* 0x000fe20000000014 */
[-C--:B------:R-:W-:Y:S01]  /*6210*/  FFMA R59, R30, R23.reuse, R59 ;  /* 0x000000171e3b7223 */ /* 0x080fe2000000003b */
[----:B------:R-:W-:Y:S02]  /*6220*/  FFMA R60, R31, R23, R60 ;  /* 0x000000171f3c7223 */ /* 0x000fe4000000003c */
[----:B------:R-:W2:Y:S01]  /*6230*/  LDS.128 R20, [R3+0xf0] ;  /* 0x0000f00003147984 */ /* 0x000ea20000000c00 */
[----:B-1----:R-:W-:Y:S01]  /*6240*/  FFMA R43, R28, R16, R43 ;  /* 0x000000101c2b7223 */ /* 0x002fe2000000002b */
        /* <DEDUP_REMOVED lines=14> */
[----:B--2---:R-:W-:Y:S01]  /*6330*/  FFMA R15, R28, R20, R44 ;  /* 0x000000141c0f7223 */ /* 0x004fe2000000002c */
[----:B------:R-:W-:-:S04]  /*6340*/  FFMA R20, R20, R29, R50 ;  /* 0x0000001d14147223 */ /* 0x000fc80000000032 */
[----:B------:R-:W-:-:S04]  /*6350*/  FFMA R20, R31, R21, R20 ;  /* 0x000000151f147223 */ /* 0x000fc80000000014 */
[----:B------:R-:W-:Y:S01]  /*6360*/  FFMA R20, R37, R22, R20 ;  /* 0x0000001625147223 */ /* 0x000fe20000000014 */
[----:B------:R-:W-:-:S03]  /*6370*/  FFMA R35, R30, R21, R15 ;  /* 0x000000151e237223 */ /* 0x000fc6000000000f */
[----:B------:R-:W-:Y:S01]  /*6380*/  FFMA R20, R11, R23, R20 ;  /* 0x000000170b147223 */ /* 0x000fe20000000014 */
[----:B------:R-:W-:-:S04]  /*6390*/  FFMA R35, R36, R22, R35 ;  /* 0x0000001624237223 */ /* 0x000fc80000000023 */
[----:B------:R-:W-:Y:S01]  /*63a0*/  FFMA R35, R10, R23, R35 ;  /* 0x000000170a237223 */ /* 0x000fe20000000023 */
[----:B0-----:R-:W-:-:S04]  /*63b0*/  FFMA R20, R9, R16, R20 ;  /* 0x0000001009147223 */ /* 0x001fc80000000014 */
[C---:B------:R-:W-:Y:S02]  /*63c0*/  FFMA R50, R7.reuse, R17, R20 ;  /* 0x0000001107327223 */ /* 0x040fe40000000014 */
[----:B------:R-:W0:Y:S01]  /*63d0*/  LDS.128 R20, [R3+0x130] ;  /* 0x0001300003147984 */ /* 0x000e220000000c00 */
[-C--:B------:R-:W-:Y:S01]  /*63e0*/  FFMA R43, R6, R13.reuse, R43 ;  /* 0x0000000d062b7223 */ /* 0x080fe2000000002b */
[----:B------:R-:W-:Y:S01]  /*63f0*/  FFMA R49, R7, R13, R12 ;  /* 0x0000000d07317223 */ /* 0x000fe2000000000c */
[----:B------:R-:W-:Y:S01]  /*6400*/  FFMA R63, R28, R18, R25 ;  /* 0x000000121c3f7223 */ /* 0x000fe20000000019 */
[----:B------:R-:W1:Y:S01]  /*6410*/  LDS.128 R12, [R3+0x120] ;  /* 0x00012000030c7984 */ /* 0x000e620000000c00 */
[----:B------:R-:W-:Y:S01]  /*6420*/  FFMA R64, R18, R29, R27 ;  /* 0x0000001d12407223 */ /* 0x000fe2000000001b */
[----:B------:R-:W-:Y:S01]  /*6430*/  FFMA R35, R8, R16, R35 ;  /* 0x0000001008237223 */ /* 0x000fe20000000023 */
[-C--:B------:R-:W-:Y:S02]  /*6440*/  FFMA R63, R30, R19.reuse, R63 ;  /* 0x000000131e3f7223 */ /* 0x080fe4000000003f */
[----:B------:R-:W-:Y:S01]  /*6450*/  FFMA R64, R31, R19, R64 ;  /* 0x000000131f407223 */ /* 0x000fe20000000040 */
[----:B------:R-:W-:-:S02]  /*6460*/  FFMA R44, R6, R17, R35 ;  /* 0x00000011062c7223 */ /* 0x000fc40000000023 */
[----:B------:R-:W2:Y:S01]  /*6470*/  LDS.128 R16, [R3+0x150] ;  /* 0x0001500003107984 */ /* 0x000ea20000000c00 */
[----:B0-----:R-:W-:Y:S01]  /*6480*/  FFMA R65, R28, R22, R24 ;  /* 0x000000161c417223 */ /* 0x001fe20000000018 */
[-C--:B------:R-:W-:Y:S02]  /*6490*/  FFMA R66, R22, R29.reuse, R26 ;  /* 0x0000001d16427223 */ /* 0x080fe4000000001a */
[----:B------:R-:W0:Y:S01]  /*64a0*/  LDS.128 R24, [R3+0x160] ;  /* 0x0001600003187984 */ /* 0x000e220000000c00 */
[----:B-1----:R-:W-:Y:S01]  /*64b0*/  FFMA R51, R28, R12, R51 ;  /* 0x0000000c1c337223 */ /* 0x002fe20000000033 */
[----:B------:R-:W-:-:S03]  /*64c0*/  FFMA R12, R12, R29, R52 ;  /* 0x0000001d0c0c7223 */ /* 0x000fc60000000034 */
[-C--:B------:R-:W-:Y:S01]  /*64d0*/  FFMA R51, R30, R13.reuse, R51 ;  /* 0x0000000d1e337223 */ /* 0x080fe20000000033 */
[----:B------:R-:W-:Y:S01]  /*64e0*/  FFMA R34, R31, R13, R12 ;  /* 0x0000000d1f227223 */ /* 0x000fe2000000000c */
[----:B--2---:R-:W-:Y:S01]  /*64f0*/  FFMA R13, R28, R16, R39 ;  /* 0x000000101c0d7223 */ /* 0x004fe20000000027 */
[----:B------:R-:W-:Y:S01]  /*6500*/  FFMA R16, R16, R29, R45 ;  /* 0x0000001d10107223 */ /* 0x000fe2000000002d */
[-C--:B------:R-:W-:Y:S02]  /*6510*/  FFMA R12, R36, R14.reuse, R51 ;  /* 0x0000000e240c7223 */ /* 0x080fe40000000033 */
[-C--:B------:R-:W-:Y:S01]  /*6520*/  FFMA R13, R30, R17.reuse, R13 ;  /* 0x000000111e0d7223 */ /* 0x080fe2000000000d */
[----:B------:R-:W-:Y:S01]  /*6530*/  FFMA R14, R37, R14, R34 ;  /* 0x0000000e250e7223 */ /* 0x000fe20000000022 */
[----:B------:R-:W-:Y:S02]  /*6540*/  FFMA R22, R31, R17, R16 ;  /* 0x000000111f167223 */ /* 0x000fe40000000010 */
[----:B------:R-:W-:Y:S01]  /*6550*/  FFMA R16, R36, R18, R13 ;  /* 0x0000001224107223 */ /* 0x000fe2000000000d */
[-C--:B------:R-:W-:Y:S01]  /*6560*/  FFMA R13, R10, R15.reuse, R12 ;  /* 0x0000000f0a0d7223 */ /* 0x080fe2000000000c */
[----:B------:R-:W-:-:S02]  /*6570*/  FFMA R14, R11, R15, R14 ;  /* 0x0000000f0b0e7223 */ /* 0x000fc4000000000e */
[----:B------:R-:W-:Y:S01]  /*6580*/  FFMA R15, R10, R19, R16 ;  /* 0x000000130a0f7223 */ /* 0x000fe20000000010 */
[-C--:B------:R-:W-:Y:S01]  /*6590*/  FFMA R13, R8, R20.reuse, R13 ;  /* 0x00000014080d7223 */ /* 0x080fe2000000000d */
[----:B------:R-:W-:Y:S01]  /*65a0*/  FFMA R14, R9, R20, R14 ;  /* 0x00000014090e7223 */ /* 0x000fe2000000000e */
[----:B------:R-:W-:Y:S02]  /*65b0*/  FFMA R22, R37, R18, R22 ;  /* 0x0000001225167223 */ /* 0x000fe40000000016 */
[-C--:B------:R-:W-:Y:S01]  /*65c0*/  FFMA R51, R6, R21.reuse, R13 ;  /* 0x0000001506337223 */ /* 0x080fe2000000000d */
[----:B------:R-:W-:Y:S01]  /*65d0*/  FFMA R52, R7, R21, R14 ;  /* 0x0000001507347223 */ /* 0x000fe2000000000e */
[----:B------:R-:W-:Y:S02]  /*65e0*/  FFMA R22, R11, R19, R22 ;  /* 0x000000130b167223 */ /* 0x000fe40000000016 */
[----:B------:R-:W1:Y:S01]  /*65f0*/  LDS.128 R16, [R3+0xb0] ;  /* 0x0000b00003107984 */ /* 0x000e620000000c00 */
[----:B0-----:R-:W-:Y:S01]  /*6600*/  FFMA R12, R8, R24, R15 ;  /* 0x00000018080c7223 */ /* 0x001fe2000000000f */
[----:B------:R-:W-:Y:S01]  /*6610*/  FFMA R67, R28, R26, R32 ;  /* 0x0000001a1c437223 */ /* 0x000fe20000000020 */
[----:B------:R-:W-:-:S02]  /*6620*/  FFMA R68, R26, R29, R33 ;  /* 0x0000001d1a447223 */ /* 0x000fc40000000021 */
[----:B------:R-:W-:Y:S01]  /*6630*/  FFMA R39, R6, R25, R12 ;  /* 0x0000001906277223 */ /* 0x000fe2000000000c */
[----:B------:R-:W0:Y:S04]  /*6640*/  LDS.128 R32, [R3+0x50] ;  /* 0x0000500003207984 */ /* 0x000e280000000c00 */
[----:B------:R-:W2:Y:S01]  /*6650*/  LDS.128 R12, [R3+0x80] ;  /* 0x00008000030c7984 */ /* 0x000ea20000000c00 */
[----:B------:R-:W-:Y:S01]  /*6660*/  FFMA R22, R9, R24, R22 ;  /* 0x0000001809167223 */ /* 0x000fe20000000016 */
[CC--:B------:R-:W-:Y:S01]  /*6670*/  FFMA R65, R30.reuse, R23.reuse, R65 ;  /* 0x000000171e417223 */ /* 0x0c0fe20000000041 */
[----:B------:R-:W-:Y:S01]  /*6680*/  FFMA R66, R31, R23, R66 ;  /* 0x000000171f427223 */ /* 0x000fe20000000042 */
[----:B------:R-:W-:Y:S01]  /*6690*/  FFMA R67, R30, R27, R67 ;  /* 0x0000001b1e437223 */ /* 0x000fe20000000043 */
[----:B------:R-:W-:Y:S01]  /*66a0*/  FFMA R45, R7, R25, R22 ;  /* 0x00000019072d7223 */ /* 0x000fe20000000016 */
[----:B------:R-:W-:-:S02]  /*66b0*/  FFMA R68, R31, R27, R68 ;  /* 0x0000001b1f447223 */ /* 0x000fc40000000044 */
[----:B------:R-:W3:Y:S01]  /*66c0*/  LDS.128 R28, [R3+0x20] ;  /* 0x00002000031c7984 */ /* 0x000ee20000000c00 */
[----:B-1----:R-:W-:-:S04]  /*66d0*/  FFMA R60, R16, R37, R60 ;  /* 0x00000025103c7223 */ /* 0x002fc8000000003c */
[C---:B------:R-:W-:Y:S01]  /*66e0*/  FFMA R60, R11.reuse, R17, R60 ;  /* 0x000000110b3c7223 */ /* 0x040fe2000000003c */
[C---:B0-----:R-:W-:Y:S01]  /*66f0*/  FFMA R20, R36.reuse, R32, R57 ;  /* 0x0000002024147223 */ /* 0x041fe20000000039 */
[----:B--2---:R-:W-:Y:S01]  /*6700*/  FFMA R55, R36, R12, R55 ;  /* 0x0000000c24377223 */ /* 0x004fe20000000037 */
[----:B------:R-:W-:Y:S01]  /*6710*/  FFMA R56, R12, R37, R56 ;  /* 0x000000250c387223 */ /* 0x000fe20000000038 */
[----:B------:R-:W-:Y:S01]  /*6720*/  FFMA R12, R36, R16, R59 ;  /* 0x00000010240c7223 */ /* 0x000fe2000000003b */
[C---:B------:R-:W-:Y:S01]  /*6730*/  FFMA R21, R10.reuse, R33, R20 ;  /* 0x000000210a157223 */ /* 0x040fe20000000014 */
[CC--:B------:R-:W-:Y:S01]  /*6740*/  FFMA R55, R10.reuse, R13.reuse, R55 ;  /* 0x0000000d0a377223 */ /* 0x0c0fe20000000037 */
[----:B------:R-:W-:Y:S01]  /*6750*/  FFMA R56, R11, R13, R56 ;  /* 0x0000000d0b387223 */ /* 0x000fe20000000038 */
[----:B------:R-:W-:Y:S01]  /*6760*/  FFMA R13, R10, R17, R12 ;  /* 0x000000110a0d7223 */ /* 0x000fe2000000000c */
[C---:B------:R-:W-:Y:S01]  /*6770*/  FFMA R24, R8.reuse, R34, R21 ;  /* 0x0000002208187223 */ /* 0x040fe20000000015 */
[CC--:B------:R-:W-:Y:S01]  /*6780*/  FFMA R55, R8.reuse, R14.reuse, R55 ;  /* 0x0000000e08377223 */ /* 0x0c0fe20000000037 */
[C---:B------:R-:W-:Y:S01]  /*6790*/  FFMA R56, R9.reuse, R14, R56 ;  /* 0x0000000e09387223 */ /* 0x040fe20000000038 */
[-C--:B------:R-:W-:Y:S01]  /*67a0*/  FFMA R12, R8, R18.reuse, R13 ;  /* 0x00000012080c7223 */ /* 0x080fe2000000000d */
[----:B------:R-:W-:Y:S01]  /*67b0*/  FFMA R60, R9, R18, R60 ;  /* 0x00000012093c7223 */ /* 0x000fe2000000003c */
[----:B------:R-:W0:Y:S01]  /*67c0*/  LDS.128 R20, [R3+0xe0] ;  /* 0x0000e00003147984 */ /* 0x000e220000000c00 */
[C---:B------:R-:W-:Y:S01]  /*67d0*/  FFMA R57, R6.reuse, R35, R24 ;  /* 0x0000002306397223 */ /* 0x040fe20000000018 */
[CC--:B------:R-:W-:Y:S01]  /*67e0*/  FFMA R55, R6.reuse, R15.reuse, R55 ;  /* 0x0000000f06377223 */ /* 0x0c0fe20000000037 */
[C---:B------:R-:W-:Y:S01]  /*67f0*/  FFMA R56, R7.reuse, R15, R56 ;  /* 0x0000000f07387223 */ /* 0x040fe20000000038 */
[-C--:B------:R-:W-:Y:S01]  /*6800*/  FFMA R59, R6, R19.reuse, R12 ;  /* 0x00000013063b7223 */ /* 0x080fe2000000000c */
[----:B------:R-:W1:Y:S01]  /*6810*/  LDS.128 R24, [R3+0x110] ;  /* 0x0001100003187984 */ /* 0x000e620000000c00 */
[----:B------:R-:W-:-:S03]  /*6820*/  FFMA R60, R7, R19, R60 ;  /* 0x00000013073c7223 */ /* 0x000fc6000000003c */
[----:B------:R-:W2:Y:S04]  /*6830*/  LDS.128 R12, [R3+0x140] ;  /* 0x00014000030c7984 */ /* 0x000ea80000000c00 */
[----:B------:R-:W4:Y:S01]  /*6840*/  LDS.128 R16, [R3+0x170] ;  /* 0x0001700003107984 */ /* 0x000f220000000c00 */
[----:B------:R-:W-:Y:S01]  /*6850*/  UIADD3 UR4, UPT, UPT, UR4, 0x1, URZ ;  /* 0x0000000104047890 */ /* 0x000fe2000fffe0ff */
[----:B---3--:R-:W-:Y:S01]  /*6860*/  FFMA R53, R28, R36, R53 ;  /* 0x000000241c357223 */ /* 0x008fe20000000035 */
[-C--:B------:R-:W-:Y:S01]  /*6870*/  FFMA R58, R32, R37.reuse, R58 ;  /* 0x00000025203a7223 */ /* 0x080fe2000000003a */
[----:B------:R-:W-:Y:S01]  /*6880*/  FFMA R54, R28, R37, R54 ;  /* 0x000000251c367223 */ /* 0x000fe20000000036 */
[----:B------:R-:W-:Y:S01]  /*6890*/  UISETP.NE.AND UP0, UPT, UR4, 0x60, UPT ;  /* 0x000000600400788c */ /* 0x000fe2000bf05270 */
[----:B------:R-:W-:Y:S01]  /*68a0*/  FFMA R53, R10, R29, R53 ;  /* 0x0000001d0a357223 */ /* 0x000fe20000000035 */
[----:B------:R-:W-:Y:S01]  /*68b0*/  FFMA R58, R11, R33, R58 ;  /* 0x000000210b3a7223 */ /* 0x000fe2000000003a */
[----:B------:R-:W-:-:S02]  /*68c0*/  FFMA R29, R29, R11, R54 ;  /* 0x0000000b1d1d7223 */ /* 0x000fc40000000036 */
[----:B------:R-:W-:Y:S01]  /*68d0*/  FFMA R53, R8, R30, R53 ;  /* 0x0000001e08357223 */ /* 0x000fe20000000035 */
[----:B------:R-:W-:Y:S01]  /*68e0*/  FFMA R58, R9, R34, R58 ;  /* 0x00000022093a7223 */ /* 0x000fe2000000003a */
[----:B------:R-:W-:Y:S01]  /*68f0*/  FFMA R30, R30, R9, R29 ;  /* 0x000000091e1e7223 */ /* 0x000fe2000000001d */
[----:B0-----:R-:W-:Y:S01]  /*6900*/  FFMA R61, R36, R20, R61 ;  /* 0x00000014243d7223 */ /* 0x001fe2000000003d */
[-C--:B------:R-:W-:Y:S01]  /*6910*/  FFMA R62, R20, R37.reuse, R62 ;  /* 0x00000025143e7223 */ /* 0x080fe2000000003e */
[----:B-1----:R-:W-:Y:S01]  /*6920*/  FFMA R20, R36, R24, R63 ;  /* 0x0000001824147223 */ /* 0x002fe2000000003f */
[-C--:B------:R-:W-:Y:S01]  /*6930*/  FFMA R64, R24, R37.reuse, R64 ;  /* 0x0000002518407223 */ /* 0x080fe20000000040 */
[----:B--2---:R-:W-:Y:S01]  /*6940*/  FFMA R65, R36, R12, R65 ;  /* 0x0000000c24417223 */ /* 0x004fe20000000041 */
[----:B------:R-:W-:Y:S01]  /*6950*/  FFMA R66, R12, R37, R66 ;  /* 0x000000250c427223 */ /* 0x000fe20000000042 */
[----:B------:R-:W-:Y:S01]  /*6960*/  FFMA R61, R10, R21, R61 ;  /* 0x000000150a3d7223 */ /* 0x000fe2000000003d */
[----:B----4-:R-:W-:Y:S01]  /*6970*/  FFMA R36, R36, R16, R67 ;  /* 0x0000001024247223 */ /* 0x010fe20000000043 */
[----:B------:R-:W-:Y:S01]  /*6980*/  FFMA R68, R16, R37, R68 ;  /* 0x0000002510447223 */ /* 0x000fe20000000044 */
[C---:B------:R-:W-:Y:S01]  /*6990*/  FFMA R62, R11.reuse, R21, R62 ;  /* 0x000000150b3e7223 */ /* 0x040fe2000000003e */
[C---:B------:R-:W-:Y:S01]  /*69a0*/  FFMA R21, R10.reuse, R25, R20 ;  /* 0x000000190a157223 */ /* 0x040fe20000000014 */
[C---:B------:R-:W-:Y:S01]  /*69b0*/  FFMA R65, R10.reuse, R13, R65 ;  /* 0x0000000d0a417223 */ /* 0x040fe20000000041 */
[C---:B------:R-:W-:Y:S01]  /*69c0*/  FFMA R64, R11.reuse, R25, R64 ;  /* 0x000000190b407223 */ /* 0x040fe20000000040 */
[C---:B------:R-:W-:Y:S01]  /*69d0*/  FFMA R66, R11.reuse, R13, R66 ;  /* 0x0000000d0b427223 */ /* 0x040fe20000000042 */
[-C--:B------:R-:W-:Y:S01]  /*69e0*/  FFMA R3, R10, R17.reuse, R36 ;  /* 0x000000110a037223 */ /* 0x080fe20000000024 */
[----:B------:R-:W-:Y:S01]  /*69f0*/  FFMA R68, R11, R17, R68 ;  /* 0x000000110b447223 */ /* 0x000fe20000000044 */
[C---:B------:R-:W-:Y:S01]  /*6a00*/  FFMA R61, R8.reuse, R22, R61 ;  /* 0x00000016083d7223 */ /* 0x040fe2000000003d */
[C---:B------:R-:W-:Y:S01]  /*6a10*/  FFMA R20, R8.reuse, R26, R21 ;  /* 0x0000001a08147223 */ /* 0x040fe20000000015 */
[C---:B------:R-:W-:Y:S01]  /*6a20*/  FFMA R65, R8.reuse, R14, R65 ;  /* 0x0000000e08417223 */ /* 0x040fe20000000041 */
[C---:B------:R-:W-:Y:S01]  /*6a30*/  FFMA R62, R9.reuse, R22, R62 ;  /* 0x00000016093e7223 */ /* 0x040fe2000000003e */
[C---:B------:R-:W-:Y:S01]  /*6a40*/  FFMA R64, R9.reuse, R26, R64 ;  /* 0x0000001a09407223 */ /* 0x040fe20000000040 */
[C---:B------:R-:W-:Y:S01]  /*6a50*/  FFMA R66, R9.reuse, R14, R66 ;  /* 0x0000000e09427223 */ /* 0x040fe20000000042 */
[-C--:B------:R-:W-:Y:S01]  /*6a60*/  FFMA R8, R8, R18.reuse, R3 ;  /* 0x0000001208087223 */ /* 0x080fe20000000003 */
[----:B------:R-:W-:Y:S01]  /*6a70*/  FFMA R68, R9, R18, R68 ;  /* 0x0000001209447223 */ /* 0x000fe20000000044 */
[----:B------:R-:W-:Y:S01]  /*6a80*/  FFMA R58, R7, R35, R58 ;  /* 0x00000023073a7223 */ /* 0x000fe2000000003a */
[C---:B------:R-:W-:Y:S01]  /*6a90*/  FFMA R25, R6.reuse, R27, R20 ;  /* 0x0000001b06197223 */ /* 0x040fe20000000014 */
[C---:B------:R-:W-:Y:S01]  /*6aa0*/  FFMA R53, R6.reuse, R31, R53 ;  /* 0x0000001f06357223 */ /* 0x040fe20000000035 */
[----:B------:R-:W-:Y:S01]  /*6ab0*/  FFMA R54, R31, R7, R30 ;  /* 0x000000071f367223 */ /* 0x000fe2000000001e */
[CC--:B------:R-:W-:Y:S01]  /*6ac0*/  FFMA R34, R6.reuse, R23.reuse, R61 ;  /* 0x0000001706227223 */ /* 0x0c0fe2000000003d */
[C---:B------:R-:W-:Y:S01]  /*6ad0*/  FFMA R35, R7.reuse, R23, R62 ;  /* 0x0000001707237223 */ /* 0x040fe2000000003e */
[C---:B------:R-:W-:Y:S01]  /*6ae0*/  FFMA R27, R7.reuse, R27, R64 ;  /* 0x0000001b071b7223 */ /* 0x040fe20000000040 */
[CC--:B------:R-:W-:Y:S01]  /*6af0*/  FFMA R24, R6.reuse, R15.reuse, R65 ;  /* 0x0000000f06187223 */ /* 0x0c0fe20000000041 */
[C---:B------:R-:W-:Y:S01]  /*6b00*/  FFMA R26, R7.reuse, R15, R66 ;  /* 0x0000000f071a7223 */ /* 0x040fe20000000042 */
[-C--:B------:R-:W-:Y:S01]  /*6b10*/  FFMA R32, R6, R19.reuse, R8 ;  /* 0x0000001306207223 */ /* 0x080fe20000000008 */
[----:B------:R-:W-:Y:S01]  /*6b20*/  FFMA R33, R7, R19, R68 ;  /* 0x0000001307217223 */ /* 0x000fe20000000044 */
[----:B------:R-:W-:Y:S06]  /*6b30*/  BRA.U UP0, `(.L_x_0) ;  /* 0xffffff9500b87547 */ /* 0x000fec000b83ffff */
[----:B------:R-:W0:Y:S01]  /*6b40*/  LDC.64 R6, c[0x0][0x3a0] ;  /* 0x0000e800ff067b82 */ /* 0x000e220000000a00 */
[----:B------:R-:W-:Y:S01]  /*6b50*/  IMAD.U32 R0, RZ, RZ, UR6 ;  /* 0x00000006ff007e24 */ /* 0x000fe2000f8e00ff */
[----:B------:R-:W-:-:S04]  /*6b60*/  LEA R2, R2, UR9, 0x3 ;  /* 0x0000000902027c11 */ /* 0x000fc8000f8e18ff */
[----:B------:R-:W-:Y:S02]  /*6b70*/  LEA R5, R0, R5, 0x2 ;  /* 0x0000000500057211 */ /* 0x000fe400078e10ff */
[----:B------:R-:W1:Y:S01]  /*6b80*/  LDC.64 R8, c[0x0][0x398] ;  /* 0x0000e600ff087b82 */ /* 0x000e620000000a00 */
[----:B------:R-:W-:Y:S02]  /*6b90*/  MOV R10, UR5 ;  /* 0x00000005000a7c02 */ /* 0x000fe40008000f00 */
[----:B0-----:R-:W-:-:S04]  /*6ba0*/  IMAD.WIDE.U32 R6, R5, 0x4, R6 ;  /* 0x0000000405067825 */ /* 0x001fc800078e0006 */
[----:B------:R-:W-:Y:S01]  /*6bb0*/  IMAD R5, R2, 0x1800, R5 ;  /* 0x0000180002057824 */ /* 0x000fe200078e0205 */
[----:B------:R-:W2:Y:S01]  /*6bc0*/  LDG.E.CONSTANT R0, desc[UR10][R6.64] ;  /* 0x0000000a06007981 */ /* 0x000ea2000c1e9900 */
[----:B------:R-:W0:Y:S02]  /*6bd0*/  LDC.64 R2, c[0x0][0x390] ;  /* 0x0000e400ff027b82 */ /* 0x000e240000000a00 */
[----:B------:R-:W-:Y:S01]  /*6be0*/  IMAD R5, R10, 0xc0, R5 ;  /* 0x000000c00a057824 */ /* 0x000fe200078e0205 */
[----:B------:R-:W3:Y:S03]  /*6bf0*/  LDG.E.CONSTANT R11, desc[UR10][R6.64+0x4] ;  /* 0x0000040a060b7981 */ /* 0x000ee6000c1e9900 */
[----:B-1----:R-:W-:-:S05]  /*6c00*/  IMAD.WIDE.U32 R8, R5, 0x4, R8 ;  /* 0x0000000405087825 */ /* 0x002fca00078e0008 */
[----:B------:R-:W4:Y:S04]  /*6c10*/  LDG.E.CONSTANT R17, desc[UR10][R8.64] ;  /* 0x0000000a08117981 */ /* 0x000f28000c1e9900 */
[----:B------:R-:W5:Y:S04]  /*6c20*/  LDG.E.CONSTANT R16, desc[UR10][R8.64+0x180] ;  /* 0x0001800a08107981 */ /* 0x000f68000c1e9900 */
[----:B------:R-:W5:Y:S04]  /*6c30*/  LDG.E.CONSTANT R14, desc[UR10][R8.64+0x184] ;  /* 0x0001840a080e7981 */ /* 0x000f68000c1e9900 */
[----:B------:R-:W5:Y:S04]  /*6c40*/  LDG.E.CONSTANT R10, desc[UR10][R8.64+0x1980] ;  /* 0x0019800a080a7981 */ /* 0x000f68000c1e9900 */
[----:B------:R-:W5:Y:S01]  /*6c50*/  LDG.E.CONSTANT R12, desc[UR10][R8.64+0x1804] ;  /* 0x0018040a080c7981 */ /* 0x000f62000c1e9900 */
[----:B0-----:R-:W-:-:S03]  /*6c60*/  IMAD.WIDE.U32 R2, R5, 0x4, R2 ;  /* 0x0000000405027825 */ /* 0x001fc600078e0002 */
[----:B------:R-:W5:Y:S04]  /*6c70*/  LDG.E.CONSTANT R13, desc[UR10][R8.64+0x4] ;  /* 0x0000040a080d7981 */ /* 0x000f68000c1e9900 */
        /* <DEDUP_REMOVED lines=14> */
[----:B------:R-:W5:Y:S01]  /*6d60*/  LDG.E.CONSTANT R36, desc[UR10][R8.64+0x1c984] ;  /* 0x01c9840a08247981 */ /* 0x000f62000c1e9900 */
[--C-:B--2---:R-:W-:Y:S01]  /*6d70*/  FADD R4, R4, R0.reuse ;  /* 0x0000000004047221 */ /* 0x104fe20000000000 */
[--C-:B------:R-:W-:Y:S01]  /*6d80*/  FADD R53, R53, R0.reuse ;  /* 0x0000000035357221 */ /* 0x100fe20000000000 */
[--C-:B------:R-:W-:Y:S01]  /*6d90*/  FADD R57, R57, R0.reuse ;  /* 0x0000000039397221 */ /* 0x100fe20000000000 */
[--C-:B---3--:R-:W-:Y:S01]  /*6da0*/  FADD R7, R46, R11.reuse ;  /* 0x0000000b2e077221 */ /* 0x108fe20000000000 */
[--C-:B------:R-:W-:Y:S01]  /*6db0*/  FADD R5, R54, R11.reuse ;  /* 0x0000000b36057221 */ /* 0x100fe20000000000 */
[--C-:B------:R-:W-:Y:S01]  /*6dc0*/  FADD R40, R40, R0.reuse ;  /* 0x0000000028287221 */ /* 0x100fe20000000000 */
[--C-:B------:R-:W-:Y:S01]  /*6dd0*/  FADD R41, R41, R0.reuse ;  /* 0x0000000029297221 */ /* 0x100fe20000000000 */
[----:B------:R-:W-:Y:S01]  /*6de0*/  FADD R55, R55, R0 ;  /* 0x0000000037377221 */ /* 0x000fe20000000000 */
[----:B----4-:R-:W-:Y:S01]  /*6df0*/  FADD R17, R17, R4 ;  /* 0x0000000411117221 */ /* 0x010fe20000000000 */
[--C-:B------:R-:W-:Y:S01]  /*6e00*/  FADD R42, R42, R0.reuse ;  /* 0x000000002a2a7221 */ /* 0x100fe20000000000 */
        /* <DEDUP_REMOVED lines=21> */
[----:B------:R-:W-:Y:S01]  /*6f60*/  FADD R0, R32, R0 ;  /* 0x0000000020007221 */ /* 0x000fe20000000000 */
[----:B------:R-:W-:Y:S01]  /*6f70*/  FADD R11, R33, R11 ;  /* 0x0000000b210b7221 */ /* 0x000fe20000000000 */
[----:B------:R0:W-:Y:S01]  /*6f80*/  STG.E desc[UR10][R2.64], R17 ;  /* 0x0000001102007986 */ /* 0x0001e2000c10190a */
[----:B-----5:R-:W-:Y:S01]  /*6f90*/  FADD R63, R16, R53 ;  /* 0x00000035103f7221 */ /* 0x020fe20000000000 */
[----:B------:R-:W-:Y:S01]  /*6fa0*/  FADD R5, R14, R5 ;  /* 0x000000050e057221 */ /* 0x000fe20000000000 */
[----:B------:R-:W-:Y:S01]  /*6fb0*/  FADD R65, R10, R57 ;  /* 0x000000390a417221 */ /* 0x000fe20000000000 */
[----:B------:R-:W-:Y:S01]  /*6fc0*/  FADD R67, R12, R7 ;  /* 0x000000070c437221 */ /* 0x000fe20000000000 */
[----:B------:R-:W2:Y:S04]  /*6fd0*/  LDG.E.CONSTANT R4, desc[UR10][R8.64+0x3000] ;  /* 0x0030000a08047981 */ /* 0x000ea8000c1e9900 */
[----:B------:R-:W3:Y:S04]  /*6fe0*/  LDG.E.CONSTANT R33, desc[UR10][R8.64+0x19800] ;  /* 0x0198000a08217981 */ /* 0x000ee8000c1e9900 */
[----:B------:R-:W4:Y:S04]  /*6ff0*/  LDG.E.CONSTANT R16, desc[UR10][R8.64+0x19980] ;  /* 0x0199800a08107981 */ /* 0x000f28000c1e9900 */
[----:B------:R-:W5:Y:S04]  /*7000*/  LDG.E.CONSTANT R32, desc[UR10][R8.64+0x19984] ;  /* 0x0199840a08207981 */ /* 0x000f68000c1e9900 */
[----:B------:R-:W5:Y:S04]  /*7010*/  LDG.E.CONSTANT R14, desc[UR10][R8.64+0x1b000] ;  /* 0x01b0000a080e7981 */ /* 0x000f68000c1e9900 */
[----:B------:R-:W5:Y:S04]  /*7020*/  LDG.E.CONSTANT R53, desc[UR10][R8.64+0x1b180] ;  /* 0x01b1800a08357981 */ /* 0x000f68000c1e9900 */
[----:B0-----:R-:W5:Y:S04]  /*7030*/  LDG.E.CONSTANT R17, desc[UR10][R8.64+0x1b004] ;  /* 0x01b0040a08117981 */ /* 0x001f68000c1e9900 */
[----:B------:R-:W5:Y:S04]  /*7040*/  LDG.E.CONSTANT R57, desc[UR10][R8.64+0x1b184] ;  /* 0x01b1840a08397981 */ /* 0x000f68000c1e9900 */
[----:B------:R-:W5:Y:S04]  /*7050*/  LDG.E.CONSTANT R12, desc[UR10][R8.64+0x1c800] ;  /* 0x01c8000a080c7981 */ /* 0x000f68000c1e9900 */
[----:B------:R-:W5:Y:S04]  /*7060*/  LDG.E.CONSTANT R7, desc[UR10][R8.64+0x1c980] ;  /* 0x01c9800a08077981 */ /* 0x000f68000c1e9900 */
[----:B------:R-:W5:Y:S01]  /*7070*/  LDG.E.CONSTANT R10, desc[UR10][R8.64+0x1c804] ;  /* 0x01c8040a080a7981 */ /* 0x000f62000c1e9900 */
[----:B------:R-:W-:Y:S01]  /*7080*/  FADD R13, R13, R38 ;  /* 0x000000260d0d7221 */ /* 0x000fe20000000000 */
        /* <DEDUP_REMOVED lines=15> */
[----:B------:R-:W-:Y:S04]  /*7180*/  STG.E desc[UR10][R2.64+0x180], R63 ;  /* 0x0001803f02007986 */ /* 0x000fe8000c10190a */
        /* <DEDUP_REMOVED lines=18> */
[----:B------:R-:W-:Y:S01]  /*72b0*/  STG.E desc[UR10][R2.64+0x1c984], R11 ;  /* 0x01c9840b02007986 */ /* 0x000fe2000c10190a */
[----:B--2---:R-:W-:Y:S01]  /*72c0*/  FADD R41, R4, R41 ;  /* 0x0000002904297221 */ /* 0x004fe20000000000 */
[----:B---3--:R-:W-:Y:S01]  /*72d0*/  FADD R33, R33, R44 ;  /* 0x0000002c21217221 */ /* 0x008fe20000000000 */
[----:B----4-:R-:W-:Y:S01]  /*72e0*/  FADD R25, R16, R25 ;  /* 0x0000001910197221 */ /* 0x010fe20000000000 */
[----:B-----5:R-:W-:Y:S01]  /*72f0*/  FADD R27, R32, R27 ;  /* 0x0000001b201b7221 */ /* 0x020fe20000000000 */
        /* <DEDUP_REMOVED lines=18> */
[----:B------:R-:W-:Y:S05]  /*7420*/  EXIT ;  /* 0x000000000000794d */ /* 0x000fea0003800000 */
.L_x_1:
[----:B------:R-:W-:-:S00]  /*7430*/  BRA `(.L_x_1) ;  /* 0xfffffffc00fc7947 */ /* 0x000fc0000383ffff */
[----:B------:R-:W-:-:S00]  /*7440*/  NOP ;  /* 0x0000000000007918 */ /* 0x000fc00000000000 */
        /* <DEDUP_REMOVED lines=11> */
.L_x_2:


//--------------------- .nv.shared.my_kernel_kernel0 --------------------------
	.section	.nv.shared.my_kernel_kernel0,"aw",@nobits
	.sectionflags	@""
	.align	4
.nv.shared.my_kernel_kernel0:
	.zero		1888


//--------------------- .nv.shared.reserved.0     --------------------------
	.section	.nv.shared.reserved.0,"aw",@nobits
	.weak		__nv_reservedSMEM_offset_0_alias
	.size		__nv_reservedSMEM_offset_0_alias, 0, 64
	.other		__nv_reservedSMEM_offset_0_alias,@"STO_CUDA_RESERVED_SHARED STV_DEFAULT"
__nv_reservedSMEM_offset_0_alias:
	.zero		0
	.zero		64


//--------------------- .nv.constant0.my_kernel_kernel0 --------------------------
	.section	.nv.constant0.my_kernel_kernel0,"a",@progbits
	.sectionflags	@""
	.align	4
.nv.constant0.my_kernel_kernel0:
	.zero		936


//--------------------- SYMBOLS --------------------------

	.type		.nv.reservedSmem.offset0,@object
	.size		.nv.reservedSmem.offset0,0x4
	.type		.nv.reservedSmem.cap,@object
	.size		.nv.reservedSmem.cap,0x4
